	.target	sm_100a

	.elftype	@"ET_EXEC"


//--------------------- .note.nv.tkinfo           --------------------------
	.section	.note.nv.tkinfo,"",@"SHT_NOTE"
	.sectionflags	@"SHF_NOTE_NV_TKINFO"
	.tkinfo
        /*0018*/ 	.word	0x00000002
        /*0030*/ 	.string	""
        /*0030*/ 	.string	"ptxas"
        /*0030*/ 	.string	"Cuda compilation tools, release 13.0, V13.0.88"
        /*0030*/ 	.string	"Build cuda_13.0.r13.0/compiler.36424714_0"
        /*0030*/ 	.string	"-arch sm_100a -m 64 "



//--------------------- .note.nv.cuinfo           --------------------------
	.section	.note.nv.cuinfo,"",@"SHT_NOTE"
	.sectionflags	@"SHF_NOTE_NV_CUINFO"
        /*0018*/ 	.short	0x0002
        /*001a*/ 	.short	0x0064
        /*001c*/ 	.short	0x0082
	.zero		2


//--------------------- .nv.info                  --------------------------
	.section	.nv.info,"",@"SHT_CUDA_INFO"
	.align	4


	//----- nvinfo : EIATTR_REGCOUNT
	.align		4
        /*0000*/ 	.byte	0x04, 0x2f
        /*0002*/ 	.short	(.L_19 - .L_18)
	.align		4
.L_18:
        /*0004*/ 	.word	index@(_ZN7cutlass13device_kernelINS_4gemm6kernel13GemmUniversalIN4cute5tupleIJiiiiEEENS1_10collective13CollectiveMmaINS1_35MainloopSm100TmaUmmaWarpSpecializedILi34ELi2ELi4ENS5_IJNS4_1CILi1EEESB_SB_EEEEENS5_IJNSA_ILi128EEENSA_ILi64EEENSA_ILi32EEEEEEaNS5_IJSB_llEEEaSI_NS4_8TiledMMAINS4_8MMA_AtomIJNS4_15SM100_MMA_S8_SSIaaiLi128ELi64ELNS4_4UMMA5MajorE1ELSN_1ELNSM_8SaturateE0EEEEEENS4_6LayoutISC_NS5_IJNSA_ILi0EEESS_SS_EEEEENS5_IJNS4_10UnderscoreESV_SV_EEEEENS4_13SM90_TMA_LOADENS4_14ComposedLayoutINS4_7SwizzleILi3ELi4ELi3EEENS4_18smem_ptr_flag_bitsILi8EEENSR_INS5_IJSE_NSA_ILi8EEEEEENS5_IJSB_SE_EEEEEEEvNS4_8identityESY_NSZ_INS10_ILi2ELi4ELi3EEES13_NSR_INS5_IJSF_S14_EEENS5_IJSB_SF_EEEEEEEvS19_EENS_8epilogue10collective18CollectiveEpilogueINS1G_23Sm100TmaWarpSpecializedILi1ELi1ELi64ELb0ELb0EEEJSH_NS5_IJNSR_ISE_SB_EENSR_ISF_SB_EEEEEaNS5_IJlSB_lEEEaS1O_NS1G_6fusion15FusionCallbacksIS1K_NS1P_17LinearCombinationIaiaiLNS_15FloatRoundStyleE2EEESH_S1N_JEEENS4_5SM1004TMEM4LOAD26SM100_TMEM_LOAD_32dp32b64xESY_NSZ_IS1A_S13_NSR_INS5_IJS14_SF_EEENS5_IJSF_SB_EEEEEEENS4_39AutoVectorizingCopyWithAssumedAlignmentILi128EEENS4_14SM90_TMA_STOREES22_S24_S24_EEEvvEEEEvNT_6ParamsE)
        /*0008*/ 	.word	0x000000c6


	//----- nvinfo : EIATTR_FRAME_SIZE
	.align		4
.L_19:
        /*000c*/ 	.byte	0x04, 0x11
        /*000e*/ 	.short	(.L_21 - .L_20)
	.align		4
.L_20:
        /*0010*/ 	.word	index@($__internal_2_$__cuda_sm10x_tcgen05_guardrail_trap_unallocated_columns_being_dealloced)
        /*0014*/ 	.word	0x00000000


	//----- nvinfo : EIATTR_FRAME_SIZE
	.align		4
.L_21:
        /*0018*/ 	.byte	0x04, 0x11
        /*001a*/ 	.short	(.L_23 - .L_22)
	.align		4
.L_22:
        /*001c*/ 	.word	index@($__internal_1_$__cuda_sm10x_tcgen05_guardrail_trap_phase_invalid_during_alloc)
        /*0020*/ 	.word	0x00000000


	//----- nvinfo : EIATTR_FRAME_SIZE
	.align		4
.L_23:
        /*0024*/ 	.byte	0x04, 0x11
        /*0026*/ 	.short	(.L_25 - .L_24)
	.align		4
.L_24:
        /*0028*/ 	.word	index@($__internal_0_$__cuda_sm10x_tcgen05_guardrail_trap_col_being_dealloced_not_returned_by_alloc)
        /*002c*/ 	.word	0x00000000


	//----- nvinfo : EIATTR_FRAME_SIZE
	.align		4
.L_25:
        /*0030*/ 	.byte	0x04, 0x11
        /*0032*/ 	.short	(.L_27 - .L_26)
	.align		4
.L_26:
        /*0034*/ 	.word	index@(_ZN7cutlass13device_kernelINS_4gemm6kernel13GemmUniversalIN4cute5tupleIJiiiiEEENS1_10collective13CollectiveMmaINS1_35MainloopSm100TmaUmmaWarpSpecializedILi34ELi2ELi4ENS5_IJNS4_1CILi1EEESB_SB_EEEEENS5_IJNSA_ILi128EEENSA_ILi64EEENSA_ILi32EEEEEEaNS5_IJSB_llEEEaSI_NS4_8TiledMMAINS4_8MMA_AtomIJNS4_15SM100_MMA_S8_SSIaaiLi128ELi64ELNS4_4UMMA5MajorE1ELSN_1ELNSM_8SaturateE0EEEEEENS4_6LayoutISC_NS5_IJNSA_ILi0EEESS_SS_EEEEENS5_IJNS4_10UnderscoreESV_SV_EEEEENS4_13SM90_TMA_LOADENS4_14ComposedLayoutINS4_7SwizzleILi3ELi4ELi3EEENS4_18smem_ptr_flag_bitsILi8EEENSR_INS5_IJSE_NSA_ILi8EEEEEENS5_IJSB_SE_EEEEEEEvNS4_8identityESY_NSZ_INS10_ILi2ELi4ELi3EEES13_NSR_INS5_IJSF_S14_EEENS5_IJSB_SF_EEEEEEEvS19_EENS_8epilogue10collective18CollectiveEpilogueINS1G_23Sm100TmaWarpSpecializedILi1ELi1ELi64ELb0ELb0EEEJSH_NS5_IJNSR_ISE_SB_EENSR_ISF_SB_EEEEEaNS5_IJlSB_lEEEaS1O_NS1G_6fusion15FusionCallbacksIS1K_NS1P_17LinearCombinationIaiaiLNS_15FloatRoundStyleE2EEESH_S1N_JEEENS4_5SM1004TMEM4LOAD26SM100_TMEM_LOAD_32dp32b64xESY_NSZ_IS1A_S13_NSR_INS5_IJS14_SF_EEENS5_IJSF_SB_EEEEEEENS4_39AutoVectorizingCopyWithAssumedAlignmentILi128EEENS4_14SM90_TMA_STOREES22_S24_S24_EEEvvEEEEvNT_6ParamsE)
        /*0038*/ 	.word	0x00000000


	//----- nvinfo : EIATTR_MIN_STACK_SIZE
	.align		4
.L_27:
        /*003c*/ 	.byte	0x04, 0x12
        /*003e*/ 	.short	(.L_29 - .L_28)
	.align		4
.L_28:
        /*0040*/ 	.word	index@(_ZN7cutlass13device_kernelINS_4gemm6kernel13GemmUniversalIN4cute5tupleIJiiiiEEENS1_10collective13CollectiveMmaINS1_35MainloopSm100TmaUmmaWarpSpecializedILi34ELi2ELi4ENS5_IJNS4_1CILi1EEESB_SB_EEEEENS5_IJNSA_ILi128EEENSA_ILi64EEENSA_ILi32EEEEEEaNS5_IJSB_llEEEaSI_NS4_8TiledMMAINS4_8MMA_AtomIJNS4_15SM100_MMA_S8_SSIaaiLi128ELi64ELNS4_4UMMA5MajorE1ELSN_1ELNSM_8SaturateE0EEEEEENS4_6LayoutISC_NS5_IJNSA_ILi0EEESS_SS_EEEEENS5_IJNS4_10UnderscoreESV_SV_EEEEENS4_13SM90_TMA_LOADENS4_14ComposedLayoutINS4_7SwizzleILi3ELi4ELi3EEENS4_18smem_ptr_flag_bitsILi8EEENSR_INS5_IJSE_NSA_ILi8EEEEEENS5_IJSB_SE_EEEEEEEvNS4_8identityESY_NSZ_INS10_ILi2ELi4ELi3EEES13_NSR_INS5_IJSF_S14_EEENS5_IJSB_SF_EEEEEEEvS19_EENS_8epilogue10collective18CollectiveEpilogueINS1G_23Sm100TmaWarpSpecializedILi1ELi1ELi64ELb0ELb0EEEJSH_NS5_IJNSR_ISE_SB_EENSR_ISF_SB_EEEEEaNS5_IJlSB_lEEEaS1O_NS1G_6fusion15FusionCallbacksIS1K_NS1P_17LinearCombinationIaiaiLNS_15FloatRoundStyleE2EEESH_S1N_JEEENS4_5SM1004TMEM4LOAD26SM100_TMEM_LOAD_32dp32b64xESY_NSZ_IS1A_S13_NSR_INS5_IJS14_SF_EEENS5_IJSF_SB_EEEEEEENS4_39AutoVectorizingCopyWithAssumedAlignmentILi128EEENS4_14SM90_TMA_STOREES22_S24_S24_EEEvvEEEEvNT_6ParamsE)
        /*0044*/ 	.word	0x00000000
.L_29:


//--------------------- .nv.compat                --------------------------
	.section	.nv.compat,"",@"SHT_CUDA_COMPAT_INFO"
	.align	4
        /*0000*/ 	.byte	0x02, 0x09, 0x01, 0x00, 0x02, 0x02, 0x03, 0x00, 0x02, 0x05, 0x06, 0x00, 0x03, 0x07, 0x01, 0x01
        /*0010*/ 	.byte	0x02, 0x03, 0x01, 0x00, 0x02, 0x06, 0x01, 0x00, 0x04, 0x0b, 0x08, 0x00, 0x01, 0x00, 0x00, 0x00
        /*0020*/ 	.byte	0x00, 0x00, 0x00, 0x00


//--------------------- .nv.info._ZN7cutlass13device_kernelINS_4gemm6kernel13GemmUniversalIN4cute5tupleIJiiiiEEENS1_10collective13CollectiveMmaINS1_35MainloopSm100TmaUmmaWarpSpecializedILi34ELi2ELi4ENS5_IJNS4_1CILi1EEESB_SB_EEEEENS5_IJNSA_ILi128EEENSA_ILi64EEENSA_ILi32EEEEEEaNS5_IJSB_llEEEaSI_NS4_8TiledMMAINS4_8MMA_AtomIJNS4_15SM100_MMA_S8_SSIaaiLi128ELi64ELNS4_4UMMA5MajorE1ELSN_1ELNSM_8SaturateE0EEEEEENS4_6LayoutISC_NS5_IJNSA_ILi0EEESS_SS_EEEEENS5_IJNS4_10UnderscoreESV_SV_EEEEENS4_13SM90_TMA_LOADENS4_14ComposedLayoutINS4_7SwizzleILi3ELi4ELi3EEENS4_18smem_ptr_flag_bitsILi8EEENSR_INS5_IJSE_NSA_ILi8EEEEEENS5_IJSB_SE_EEEEEEEvNS4_8identityESY_NSZ_INS10_ILi2ELi4ELi3EEES13_NSR_INS5_IJSF_S14_EEENS5_IJSB_SF_EEEEEEEvS19_EENS_8epilogue10collective18CollectiveEpilogueINS1G_23Sm100TmaWarpSpecializedILi1ELi1ELi64ELb0ELb0EEEJSH_NS5_IJNSR_ISE_SB_EENSR_ISF_SB_EEEEEaNS5_IJlSB_lEEEaS1O_NS1G_6fusion15FusionCallbacksIS1K_NS1P_17LinearCombinationIaiaiLNS_15FloatRoundStyleE2EEESH_S1N_JEEENS4_5SM1004TMEM4LOAD26SM100_TMEM_LOAD_32dp32b64xESY_NSZ_IS1A_S13_NSR_INS5_IJS14_SF_EEENS5_IJSF_SB_EEEEEEENS4_39AutoVectorizingCopyWithAssumedAlignmentILi128EEENS4_14SM90_TMA_STOREES22_S24_S24_EEEvvEEEEvNT_6ParamsE --------------------------
	.section	.nv.info._ZN7cutlass13device_kernelINS_4gemm6kernel13GemmUniversalIN4cute5tupleIJiiiiEEENS1_10collective13CollectiveMmaINS1_35MainloopSm100TmaUmmaWarpSpecializedILi34ELi2ELi4ENS5_IJNS4_1CILi1EEESB_SB_EEEEENS5_IJNSA_ILi128EEENSA_ILi64EEENSA_ILi32EEEEEEaNS5_IJSB_llEEEaSI_NS4_8TiledMMAINS4_8MMA_AtomIJNS4_15SM100_MMA_S8_SSIaaiLi128ELi64ELNS4_4UMMA5MajorE1ELSN_1ELNSM_8SaturateE0EEEEEENS4_6LayoutISC_NS5_IJNSA_ILi0EEESS_SS_EEEEENS5_IJNS4_10UnderscoreESV_SV_EEEEENS4_13SM90_TMA_LOADENS4_14ComposedLayoutINS4_7SwizzleILi3ELi4ELi3EEENS4_18smem_ptr_flag_bitsILi8EEENSR_INS5_IJSE_NSA_ILi8EEEEEENS5_IJSB_SE_EEEEEEEvNS4_8identityESY_NSZ_INS10_ILi2ELi4ELi3EEES13_NSR_INS5_IJSF_S14_EEENS5_IJSB_SF_EEEEEEEvS19_EENS_8epilogue10collective18CollectiveEpilogueINS1G_23Sm100TmaWarpSpecializedILi1ELi1ELi64ELb0ELb0EEEJSH_NS5_IJNSR_ISE_SB_EENSR_ISF_SB_EEEEEaNS5_IJlSB_lEEEaS1O_NS1G_6fusion15FusionCallbacksIS1K_NS1P_17LinearCombinationIaiaiLNS_15FloatRoundStyleE2EEESH_S1N_JEEENS4_5SM1004TMEM4LOAD26SM100_TMEM_LOAD_32dp32b64xESY_NSZ_IS1A_S13_NSR_INS5_IJS14_SF_EEENS5_IJSF_SB_EEEEEEENS4_39AutoVectorizingCopyWithAssumedAlignmentILi128EEENS4_14SM90_TMA_STOREES22_S24_S24_EEEvvEEEEvNT_6ParamsE,"",@"SHT_CUDA_INFO"
	.sectionflags	@""
	.align	4


	//----- nvinfo : EIATTR_CUDA_API_VERSION
	.align		4
        /*0000*/ 	.byte	0x04, 0x37
        /*0002*/ 	.short	(.L_31 - .L_30)
.L_30:
        /*0004*/ 	.word	0x00000082


	//----- nvinfo : EIATTR_KPARAM_INFO
	.align		4
.L_31:
        /*0008*/ 	.byte	0x04, 0x17
        /*000a*/ 	.short	(.L_33 - .L_32)
.L_32:
        /*000c*/ 	.word	0x00000000
        /*0010*/ 	.short	0x0000
        /*0012*/ 	.short	0x0000
        /*0014*/ 	.byte	0x00, 0xf0, 0x01, 0x20


	//----- nvinfo : EIATTR_AT_ENTRY_FRAGMENTS
	.align		4
.L_33:
        /*0018*/ 	.byte	0x04, 0x4f
        /*001a*/ 	.short	(.L_35 - .L_34)


	//   ....[0]....
.L_34:
        /*001c*/ 	.word	0x00000006


	//----- nvinfo : EIATTR_RESERVED_SMEM_USED
	.align		4
.L_35:
        /*0020*/ 	.byte	0x01, 0x41
	.zero		2


	//----- nvinfo : EIATTR_SPARSE_MMA_MASK
	.align		4
        /*0024*/ 	.byte	0x03, 0x50
        /*0026*/ 	.short	0x0000


	//----- nvinfo : EIATTR_TCGEN05_1CTA_USED
	.align		4
        /*0028*/ 	.byte	0x01, 0x51
	.zero		2


	//----- nvinfo : EIATTR_MAXREG_COUNT
	.align		4
        /*002c*/ 	.byte	0x03, 0x1b
        /*002e*/ 	.short	0x00ff


	//----- nvinfo : EIATTR_NUM_BARRIERS
	.align		4
        /*0030*/ 	.byte	0x02, 0x4c
        /*0032*/ 	.byte	0x07
	.zero		1


	//----- nvinfo : EIATTR_EXTERNS
	.align		4
        /*0034*/ 	.byte	0x04, 0x0f
        /*0036*/ 	.short	(.L_37 - .L_36)


	//   ....[0]....
	.align		4
.L_36:
        /*0038*/ 	.word	index@(__assertfail)


	//----- nvinfo : EIATTR_MERCURY_ISA_VERSION
	.align		4
.L_37:
        /*003c*/ 	.byte	0x03, 0x5f
        /*003e*/ 	.short	0x0101


	//----- nvinfo : EIATTR_INT_WARP_WIDE_INSTR_OFFSETS
	.align		4
        /*0040*/ 	.byte	0x04, 0x31
        /*0042*/ 	.short	(.L_39 - .L_38)


	//   ....[0]....
.L_38:
        /*0044*/ 	.word	0x00002180


	//   ....[1]....
        /*0048*/ 	.word	0x00004b60


	//   ....[2]....
        /*004c*/ 	.word	0x00004b80


	//   ....[3]....
        /*0050*/ 	.word	0x00004bb0


	//   ....[4]....
        /*0054*/ 	.word	0x000055c0


	//   ....[5]....
        /*0058*/ 	.word	0x000056b0


	//----- nvinfo : EIATTR_COOP_GROUP_MASK_REGIDS
	.align		4
.L_39:
        /*005c*/ 	.byte	0x04, 0x29
        /*005e*/ 	.short	(.L_41 - .L_40)


	//   ....[0]....
.L_40:
        /*0060*/ 	.word	0xffffffff


	//   ....[1]....
        /*0064*/ 	.word	0xffffffff


	//   ....[2]....
        /*0068*/ 	.word	0xffffffff


	//   ....[3]....
        /*006c*/ 	.word	0xffffffff


	//   ....[4]....
        /*0070*/ 	.word	0xffffffff


	//   ....[5]....
        /*0074*/ 	.word	0xffffffff


	//   ....[6]....
        /*0078*/ 	.word	0xffffffff


	//   ....[7]....
        /*007c*/ 	.word	0xffffffff


	//   ....[8]....
        /*0080*/ 	.word	0xffffffff


	//   ....[9]....
        /*0084*/ 	.word	0xffffffff


	//   ....[10]....
        /*0088*/ 	.word	0xffffffff


	//   ....[11]....
        /*008c*/ 	.word	0xffffffff


	//   ....[12]....
        /*0090*/ 	.word	0xffffffff


	//----- nvinfo : EIATTR_COOP_GROUP_INSTR_OFFSETS
	.align		4
.L_41:
        /*0094*/ 	.byte	0x04, 0x28
        /*0096*/ 	.short	(.L_43 - .L_42)


	//   ....[0]....
.L_42:
        /*0098*/ 	.word	0x00000090


	//   ....[1]....
        /*009c*/ 	.word	0x000004d0


	//   ....[2]....
        /*00a0*/ 	.word	0x00000a30


	//   ....[3]....
        /*00a4*/ 	.word	0x00000b70


	//   ....[4]....
        /*00a8*/ 	.word	0x00000c70


	//   ....[5]....
        /*00ac*/ 	.word	0x00000de0


	//   ....[6]....
        /*00b0*/ 	.word	0x00000f80


	//   ....[7]....
        /*00b4*/ 	.word	0x00002060


	//   ....[8]....
        /*00b8*/ 	.word	0x00003f20


	//   ....[9]....
        /*00bc*/ 	.word	0x00004130


	//   ....[10]....
        /*00c0*/ 	.word	0x00004160


	//   ....[11]....
        /*00c4*/ 	.word	0x00004a40


	//   ....[12]....
        /*00c8*/ 	.word	0x00004c70


	//----- nvinfo : EIATTR_VRC_CTA_INIT_COUNT
	.align		4
.L_43:
        /*00cc*/ 	.byte	0x02, 0x4a
        /*00ce*/ 	.byte	0x80
	.zero		1


	//----- nvinfo : EIATTR_SYSCALL_OFFSETS
	.align		4
        /*00d0*/ 	.byte	0x04, 0x46
        /*00d2*/ 	.short	(.L_45 - .L_44)


	//   ....[0]....
.L_44:
        /*00d4*/ 	.word	0x000060e0


	//   ....[1]....
        /*00d8*/ 	.word	0x00006220


	//   ....[2]....
        /*00dc*/ 	.word	0x000069c0


	//----- nvinfo : EIATTR_MBARRIER_INSTR_OFFSETS
	.align		4
.L_45:
        /*00e0*/ 	.byte	0x04, 0x39
        /*00e2*/ 	.short	(.L_47 - .L_46)


	//   ....[0]....
.L_46:
        /*00e4*/ 	.word	0x000005d0
        /*00e8*/ 	.word	0x000000ff
        /*00ec*/ 	.word	0x00000000
        /*00f0*/ 	.short	0x0100
        /*00f2*/ 	.byte	0x05
	.zero		1


	//   ....[1]....
        /*00f4*/ 	.word	0x000005e0
        /*00f8*/ 	.word	0x000000ff
        /*00fc*/ 	.word	0x00000110
        /*0100*/ 	.short	0x0100
        /*0102*/ 	.byte	0x05
	.zero		1


	//   ....[2]....
        /*0104*/ 	.word	0x000005f0
        /*0108*/ 	.word	0x000000ff
        /*010c*/ 	.word	0x00000008
        /*0110*/ 	.short	0x0100
        /*0112*/ 	.byte	0x05
	.zero		1


	//   ....[3]....
        /*0114*/ 	.word	0x00000600
        /*0118*/ 	.word	0x000000ff
        /*011c*/ 	.word	0x00000118
        /*0120*/ 	.short	0x0100
        /*0122*/ 	.byte	0x05
	.zero		1


	//   ....[4]....
        /*0124*/ 	.word	0x00000610
        /*0128*/ 	.word	0x000000ff
        /*012c*/ 	.word	0x00000010
        /*0130*/ 	.short	0x0100
        /*0132*/ 	.byte	0x05
	.zero		1


	//   ....[5]....
        /*0134*/ 	.word	0x00000620
        /*0138*/ 	.word	0x000000ff
        /*013c*/ 	.word	0x00000120
        /*0140*/ 	.short	0x0100
        /*0142*/ 	.byte	0x05
	.zero		1


	//   ....[6]....
        /*0144*/ 	.word	0x00000630
        /*0148*/ 	.word	0x000000ff
        /*014c*/ 	.word	0x00000018
        /*0150*/ 	.short	0x0100
        /*0152*/ 	.byte	0x05
	.zero		1


	//   ....[7]....
        /*0154*/ 	.word	0x00000640
        /*0158*/ 	.word	0x000000ff
        /*015c*/ 	.word	0x00000128
        /*0160*/ 	.short	0x0100
        /*0162*/ 	.byte	0x05
	.zero		1


	//   ....[8]....
        /*0164*/ 	.word	0x00000650
        /*0168*/ 	.word	0x000000ff
        /*016c*/ 	.word	0x00000020
        /*0170*/ 	.short	0x0100
        /*0172*/ 	.byte	0x05
	.zero		1


	//   ....[9]....
        /*0174*/ 	.word	0x00000660
        /*0178*/ 	.word	0x000000ff
        /*017c*/ 	.word	0x00000130
        /*0180*/ 	.short	0x0100
        /*0182*/ 	.byte	0x05
	.zero		1


	//   ....[10]....
        /*0184*/ 	.word	0x00000670
        /*0188*/ 	.word	0x000000ff
        /*018c*/ 	.word	0x00000028
        /*0190*/ 	.short	0x0100
        /*0192*/ 	.byte	0x05
	.zero		1


	//   ....[11]....
        /*0194*/ 	.word	0x00000680
        /*0198*/ 	.word	0x000000ff
        /*019c*/ 	.word	0x00000138
        /*01a0*/ 	.short	0x0100
        /*01a2*/ 	.byte	0x05
	.zero		1


	//   ....[12]....
        /*01a4*/ 	.word	0x00000690
        /*01a8*/ 	.word	0x000000ff
        /*01ac*/ 	.word	0x00000030
        /*01b0*/ 	.short	0x0100
        /*01b2*/ 	.byte	0x05
	.zero		1


	//   ....[13]....
        /*01b4*/ 	.word	0x000006a0
        /*01b8*/ 	.word	0x000000ff
        /*01bc*/ 	.word	0x00000140
        /*01c0*/ 	.short	0x0100
        /*01c2*/ 	.byte	0x05
	.zero		1


	//   ....[14]....
        /*01c4*/ 	.word	0x000006b0
        /*01c8*/ 	.word	0x000000ff
        /*01cc*/ 	.word	0x00000038
        /*01d0*/ 	.short	0x0100
        /*01d2*/ 	.byte	0x05
	.zero		1


	//   ....[15]....
        /*01d4*/ 	.word	0x000006c0
        /*01d8*/ 	.word	0x000000ff
        /*01dc*/ 	.word	0x00000148
        /*01e0*/ 	.short	0x0100
        /*01e2*/ 	.byte	0x05
	.zero		1


	//   ....[16]....
        /*01e4*/ 	.word	0x000006d0
        /*01e8*/ 	.word	0x000000ff
        /*01ec*/ 	.word	0x00000040
        /*01f0*/ 	.short	0x0100
        /*01f2*/ 	.byte	0x05
	.zero		1


	//   ....[17]....
        /*01f4*/ 	.word	0x000006e0
        /*01f8*/ 	.word	0x000000ff
        /*01fc*/ 	.word	0x00000150
        /*0200*/ 	.short	0x0100
        /*0202*/ 	.byte	0x05
	.zero		1


	//   ....[18]....
        /*0204*/ 	.word	0x000006f0
        /*0208*/ 	.word	0x000000ff
        /*020c*/ 	.word	0x00000048
        /*0210*/ 	.short	0x0100
        /*0212*/ 	.byte	0x05
	.zero		1


	//   ....[19]....
        /*0214*/ 	.word	0x00000700
        /*0218*/ 	.word	0x000000ff
        /*021c*/ 	.word	0x00000158
        /*0220*/ 	.short	0x0100
        /*0222*/ 	.byte	0x05
	.zero		1


	//   ....[20]....
        /*0224*/ 	.word	0x00000710
        /*0228*/ 	.word	0x000000ff
        /*022c*/ 	.word	0x00000050
        /*0230*/ 	.short	0x0100
        /*0232*/ 	.byte	0x05
	.zero		1


	//   ....[21]....
        /*0234*/ 	.word	0x00000720
        /*0238*/ 	.word	0x000000ff
        /*023c*/ 	.word	0x00000160
        /*0240*/ 	.short	0x0100
        /*0242*/ 	.byte	0x05
	.zero		1


	//   ....[22]....
        /*0244*/ 	.word	0x00000730
        /*0248*/ 	.word	0x000000ff
        /*024c*/ 	.word	0x00000058
        /*0250*/ 	.short	0x0100
        /*0252*/ 	.byte	0x05
	.zero		1


	//   ....[23]....
        /*0254*/ 	.word	0x00000740
        /*0258*/ 	.word	0x000000ff
        /*025c*/ 	.word	0x00000168
        /*0260*/ 	.short	0x0100
        /*0262*/ 	.byte	0x05
	.zero		1


	//   ....[24]....
        /*0264*/ 	.word	0x00000750
        /*0268*/ 	.word	0x000000ff
        /*026c*/ 	.word	0x00000060
        /*0270*/ 	.short	0x0100
        /*0272*/ 	.byte	0x05
	.zero		1


	//   ....[25]....
        /*0274*/ 	.word	0x00000760
        /*0278*/ 	.word	0x000000ff
        /*027c*/ 	.word	0x00000170
        /*0280*/ 	.short	0x0100
        /*0282*/ 	.byte	0x05
	.zero		1


	//   ....[26]....
        /*0284*/ 	.word	0x00000770
        /*0288*/ 	.word	0x000000ff
        /*028c*/ 	.word	0x00000068
        /*0290*/ 	.short	0x0100
        /*0292*/ 	.byte	0x05
	.zero		1


	//   ....[27]....
        /*0294*/ 	.word	0x00000780
        /*0298*/ 	.word	0x000000ff
        /*029c*/ 	.word	0x00000178
        /*02a0*/ 	.short	0x0100
        /*02a2*/ 	.byte	0x05
	.zero		1


	//   ....[28]....
        /*02a4*/ 	.word	0x00000790
        /*02a8*/ 	.word	0x000000ff
        /*02ac*/ 	.word	0x00000070
        /*02b0*/ 	.short	0x0100
        /*02b2*/ 	.byte	0x05
	.zero		1


	//   ....[29]....
        /*02b4*/ 	.word	0x000007a0
        /*02b8*/ 	.word	0x000000ff
        /*02bc*/ 	.word	0x00000180
        /*02c0*/ 	.short	0x0100
        /*02c2*/ 	.byte	0x05
	.zero		1


	//   ....[30]....
        /*02c4*/ 	.word	0x000007b0
        /*02c8*/ 	.word	0x000000ff
        /*02cc*/ 	.word	0x00000078
        /*02d0*/ 	.short	0x0100
        /*02d2*/ 	.byte	0x05
	.zero		1


	//   ....[31]....
        /*02d4*/ 	.word	0x000007c0
        /*02d8*/ 	.word	0x000000ff
        /*02dc*/ 	.word	0x00000188
        /*02e0*/ 	.short	0x0100
        /*02e2*/ 	.byte	0x05
	.zero		1


	//   ....[32]....
        /*02e4*/ 	.word	0x000007d0
        /*02e8*/ 	.word	0x000000ff
        /*02ec*/ 	.word	0x00000080
        /*02f0*/ 	.short	0x0100
        /*02f2*/ 	.byte	0x05
	.zero		1


	//   ....[33]....
        /*02f4*/ 	.word	0x000007e0
        /*02f8*/ 	.word	0x000000ff
        /*02fc*/ 	.word	0x00000190
        /*0300*/ 	.short	0x0100
        /*0302*/ 	.byte	0x05
	.zero		1


	//   ....[34]....
        /*0304*/ 	.word	0x000007f0
        /*0308*/ 	.word	0x000000ff
        /*030c*/ 	.word	0x00000088
        /*0310*/ 	.short	0x0100
        /*0312*/ 	.byte	0x05
	.zero		1


	//   ....[35]....
        /*0314*/ 	.word	0x00000800
        /*0318*/ 	.word	0x000000ff
        /*031c*/ 	.word	0x00000198
        /*0320*/ 	.short	0x0100
        /*0322*/ 	.byte	0x05
	.zero		1


	//   ....[36]....
        /*0324*/ 	.word	0x00000810
        /*0328*/ 	.word	0x000000ff
        /*032c*/ 	.word	0x00000090
        /*0330*/ 	.short	0x0100
        /*0332*/ 	.byte	0x05
	.zero		1


	//   ....[37]....
        /*0334*/ 	.word	0x00000820
        /*0338*/ 	.word	0x000000ff
        /*033c*/ 	.word	0x000001a0
        /*0340*/ 	.short	0x0100
        /*0342*/ 	.byte	0x05
	.zero		1


	//   ....[38]....
        /*0344*/ 	.word	0x00000830
        /*0348*/ 	.word	0x000000ff
        /*034c*/ 	.word	0x00000098
        /*0350*/ 	.short	0x0100
        /*0352*/ 	.byte	0x05
	.zero		1


	//   ....[39]....
        /*0354*/ 	.word	0x00000840
        /*0358*/ 	.word	0x000000ff
        /*035c*/ 	.word	0x000001a8
        /*0360*/ 	.short	0x0100
        /*0362*/ 	.byte	0x05
	.zero		1


	//   ....[40]....
        /*0364*/ 	.word	0x00000850
        /*0368*/ 	.word	0x000000ff
        /*036c*/ 	.word	0x000000a0
        /*0370*/ 	.short	0x0100
        /*0372*/ 	.byte	0x05
	.zero		1


	//   ....[41]....
        /*0374*/ 	.word	0x00000860
        /*0378*/ 	.word	0x000000ff
        /*037c*/ 	.word	0x000001b0
        /*0380*/ 	.short	0x0100
        /*0382*/ 	.byte	0x05
	.zero		1


	//   ....[42]....
        /*0384*/ 	.word	0x00000870
        /*0388*/ 	.word	0x000000ff
        /*038c*/ 	.word	0x000000a8
        /*0390*/ 	.short	0x0100
        /*0392*/ 	.byte	0x05
	.zero		1


	//   ....[43]....
        /*0394*/ 	.word	0x00000880
        /*0398*/ 	.word	0x000000ff
        /*039c*/ 	.word	0x000001b8
        /*03a0*/ 	.short	0x0100
        /*03a2*/ 	.byte	0x05
	.zero		1


	//   ....[44]....
        /*03a4*/ 	.word	0x00000890
        /*03a8*/ 	.word	0x000000ff
        /*03ac*/ 	.word	0x000000b0
        /*03b0*/ 	.short	0x0100
        /*03b2*/ 	.byte	0x05
	.zero		1


	//   ....[45]....
        /*03b4*/ 	.word	0x000008a0
        /*03b8*/ 	.word	0x000000ff
        /*03bc*/ 	.word	0x000001c0
        /*03c0*/ 	.short	0x0100
        /*03c2*/ 	.byte	0x05
	.zero		1


	//   ....[46]....
        /*03c4*/ 	.word	0x000008b0
        /*03c8*/ 	.word	0x000000ff
        /*03cc*/ 	.word	0x000000b8
        /*03d0*/ 	.short	0x0100
        /*03d2*/ 	.byte	0x05
	.zero		1


	//   ....[47]....
        /*03d4*/ 	.word	0x000008c0
        /*03d8*/ 	.word	0x000000ff
        /*03dc*/ 	.word	0x000001c8
        /*03e0*/ 	.short	0x0100
        /*03e2*/ 	.byte	0x05
	.zero		1


	//   ....[48]....
        /*03e4*/ 	.word	0x000008d0
        /*03e8*/ 	.word	0x000000ff
        /*03ec*/ 	.word	0x000000c0
        /*03f0*/ 	.short	0x0100
        /*03f2*/ 	.byte	0x05
	.zero		1


	//   ....[49]....
        /*03f4*/ 	.word	0x000008e0
        /*03f8*/ 	.word	0x000000ff
        /*03fc*/ 	.word	0x000001d0
        /*0400*/ 	.short	0x0100
        /*0402*/ 	.byte	0x05
	.zero		1


	//   ....[50]....
        /*0404*/ 	.word	0x000008f0
        /*0408*/ 	.word	0x000000ff
        /*040c*/ 	.word	0x000000c8
        /*0410*/ 	.short	0x0100
        /*0412*/ 	.byte	0x05
	.zero		1


	//   ....[51]....
        /*0414*/ 	.word	0x00000900
        /*0418*/ 	.word	0x000000ff
        /*041c*/ 	.word	0x000001d8
        /*0420*/ 	.short	0x0100
        /*0422*/ 	.byte	0x05
	.zero		1


	//   ....[52]....
        /*0424*/ 	.word	0x00000910
        /*0428*/ 	.word	0x000000ff
        /*042c*/ 	.word	0x000000d0
        /*0430*/ 	.short	0x0100
        /*0432*/ 	.byte	0x05
	.zero		1


	//   ....[53]....
        /*0434*/ 	.word	0x00000920
        /*0438*/ 	.word	0x000000ff
        /*043c*/ 	.word	0x000001e0
        /*0440*/ 	.short	0x0100
        /*0442*/ 	.byte	0x05
	.zero		1


	//   ....[54]....
        /*0444*/ 	.word	0x00000930
        /*0448*/ 	.word	0x000000ff
        /*044c*/ 	.word	0x000000d8
        /*0450*/ 	.short	0x0100
        /*0452*/ 	.byte	0x05
	.zero		1


	//   ....[55]....
        /*0454*/ 	.word	0x00000940
        /*0458*/ 	.word	0x000000ff
        /*045c*/ 	.word	0x000001e8
        /*0460*/ 	.short	0x0100
        /*0462*/ 	.byte	0x05
	.zero		1


	//   ....[56]....
        /*0464*/ 	.word	0x00000950
        /*0468*/ 	.word	0x000000ff
        /*046c*/ 	.word	0x000000e0
        /*0470*/ 	.short	0x0100
        /*0472*/ 	.byte	0x05
	.zero		1


	//   ....[57]....
        /*0474*/ 	.word	0x00000960
        /*0478*/ 	.word	0x000000ff
        /*047c*/ 	.word	0x000001f0
        /*0480*/ 	.short	0x0100
        /*0482*/ 	.byte	0x05
	.zero		1


	//   ....[58]....
        /*0484*/ 	.word	0x00000970
        /*0488*/ 	.word	0x000000ff
        /*048c*/ 	.word	0x000000e8
        /*0490*/ 	.short	0x0100
        /*0492*/ 	.byte	0x05
	.zero		1


	//   ....[59]....
        /*0494*/ 	.word	0x00000980
        /*0498*/ 	.word	0x000000ff
        /*049c*/ 	.word	0x000001f8
        /*04a0*/ 	.short	0x0100
        /*04a2*/ 	.byte	0x05
	.zero		1


	//   ....[60]....
        /*04a4*/ 	.word	0x00000990
        /*04a8*/ 	.word	0x000000ff
        /*04ac*/ 	.word	0x000000f0
        /*04b0*/ 	.short	0x0100
        /*04b2*/ 	.byte	0x05
	.zero		1


	//   ....[61]....
        /*04b4*/ 	.word	0x000009a0
        /*04b8*/ 	.word	0x000000ff
        /*04bc*/ 	.word	0x00000200
        /*04c0*/ 	.short	0x0100
        /*04c2*/ 	.byte	0x05
	.zero		1


	//   ....[62]....
        /*04c4*/ 	.word	0x000009b0
        /*04c8*/ 	.word	0x000000ff
        /*04cc*/ 	.word	0x000000f8
        /*04d0*/ 	.short	0x0100
        /*04d2*/ 	.byte	0x05
	.zero		1


	//   ....[63]....
        /*04d4*/ 	.word	0x000009c0
        /*04d8*/ 	.word	0x000000ff
        /*04dc*/ 	.word	0x00000208
        /*04e0*/ 	.short	0x0100
        /*04e2*/ 	.byte	0x05
	.zero		1


	//   ....[64]....
        /*04e4*/ 	.word	0x000009d0
        /*04e8*/ 	.word	0x000000ff
        /*04ec*/ 	.word	0x00000100
        /*04f0*/ 	.short	0x0100
        /*04f2*/ 	.byte	0x05
	.zero		1


	//   ....[65]....
        /*04f4*/ 	.word	0x000009e0
        /*04f8*/ 	.word	0x000000ff
        /*04fc*/ 	.word	0x00000210
        /*0500*/ 	.short	0x0100
        /*0502*/ 	.byte	0x05
	.zero		1


	//   ....[66]....
        /*0504*/ 	.word	0x000009f0
        /*0508*/ 	.word	0x000000ff
        /*050c*/ 	.word	0x00000108
        /*0510*/ 	.short	0x0100
        /*0512*/ 	.byte	0x05
	.zero		1


	//   ....[67]....
        /*0514*/ 	.word	0x00000a00
        /*0518*/ 	.word	0x000000ff
        /*051c*/ 	.word	0x00000218
        /*0520*/ 	.short	0x0100
        /*0522*/ 	.byte	0x05
	.zero		1


	//   ....[68]....
        /*0524*/ 	.word	0x00000b40
        /*0528*/ 	.word	0x000000ff
        /*052c*/ 	.word	0x00000220
        /*0530*/ 	.short	0x0100
        /*0532*/ 	.byte	0x06
	.zero		1


	//   ....[69]....
        /*0534*/ 	.word	0x00000b50
        /*0538*/ 	.word	0x000000ff
        /*053c*/ 	.word	0x00000228
        /*0540*/ 	.short	0x0100
        /*0542*/ 	.byte	0x06
	.zero		1


	//   ....[70]....
        /*0544*/ 	.word	0x00000c40
        /*0548*/ 	.word	0x000000ff
        /*054c*/ 	.word	0x00000230
        /*0550*/ 	.short	0x0100
        /*0552*/ 	.byte	0x05
	.zero		1


	//   ....[71]....
        /*0554*/ 	.word	0x00000c50
        /*0558*/ 	.word	0x000000ff
        /*055c*/ 	.word	0x00000238
        /*0560*/ 	.short	0x0100
        /*0562*/ 	.byte	0x05
	.zero		1


	//   ....[72]....
        /*0564*/ 	.word	0x00000d90
        /*0568*/ 	.word	0x000000ff
        /*056c*/ 	.word	0x00000240
        /*0570*/ 	.short	0x0100
        /*0572*/ 	.byte	0x05
	.zero		1


	//   ....[73]....
        /*0574*/ 	.word	0x00000da0
        /*0578*/ 	.word	0x000000ff
        /*057c*/ 	.word	0x00000250
        /*0580*/ 	.short	0x0100
        /*0582*/ 	.byte	0x05
	.zero		1


	//   ....[74]....
        /*0584*/ 	.word	0x00000db0
        /*0588*/ 	.word	0x000000ff
        /*058c*/ 	.word	0x00000248
        /*0590*/ 	.short	0x0100
        /*0592*/ 	.byte	0x05
	.zero		1


	//   ....[75]....
        /*0594*/ 	.word	0x00000dc0
        /*0598*/ 	.word	0x000000ff
        /*059c*/ 	.word	0x00000258
        /*05a0*/ 	.short	0x0100
        /*05a2*/ 	.byte	0x05
	.zero		1


	//   ....[76]....
        /*05a4*/ 	.word	0x00000ef0
        /*05a8*/ 	.word	0x000000ff
        /*05ac*/ 	.word	0x00000260
        /*05b0*/ 	.short	0x0100
        /*05b2*/ 	.byte	0x06
	.zero		1


	//   ....[77]....
        /*05b4*/ 	.word	0x00000f00
        /*05b8*/ 	.word	0x000000ff
        /*05bc*/ 	.word	0x00000280
        /*05c0*/ 	.short	0x0100
        /*05c2*/ 	.byte	0x06
	.zero		1


	//   ....[78]....
        /*05c4*/ 	.word	0x00000f10
        /*05c8*/ 	.word	0x000000ff
        /*05cc*/ 	.word	0x00000268
        /*05d0*/ 	.short	0x0100
        /*05d2*/ 	.byte	0x06
	.zero		1


	//   ....[79]....
        /*05d4*/ 	.word	0x00000f20
        /*05d8*/ 	.word	0x000000ff
        /*05dc*/ 	.word	0x00000288
        /*05e0*/ 	.short	0x0100
        /*05e2*/ 	.byte	0x06
	.zero		1


	//   ....[80]....
        /*05e4*/ 	.word	0x00000f30
        /*05e8*/ 	.word	0x000000ff
        /*05ec*/ 	.word	0x00000270
        /*05f0*/ 	.short	0x0100
        /*05f2*/ 	.byte	0x06
	.zero		1


	//   ....[81]....
        /*05f4*/ 	.word	0x00000f40
        /*05f8*/ 	.word	0x000000ff
        /*05fc*/ 	.word	0x00000290
        /*0600*/ 	.short	0x0100
        /*0602*/ 	.byte	0x06
	.zero		1


	//   ....[82]....
        /*0604*/ 	.word	0x00000f50
        /*0608*/ 	.word	0x000000ff
        /*060c*/ 	.word	0x00000278
        /*0610*/ 	.short	0x0100
        /*0612*/ 	.byte	0x06
	.zero		1


	//   ....[83]....
        /*0614*/ 	.word	0x00000f60
        /*0618*/ 	.word	0x000000ff
        /*061c*/ 	.word	0x00000298
        /*0620*/ 	.short	0x0100
        /*0622*/ 	.byte	0x06
	.zero		1


	//   ....[84]....
        /*0624*/ 	.word	0x00001050
        /*0628*/ 	.word	0x000000ff
        /*062c*/ 	.word	0x000002a0
        /*0630*/ 	.short	0x0100
        /*0632*/ 	.byte	0x05
	.zero		1


	//   ....[85]....
        /*0634*/ 	.word	0x00001060
        /*0638*/ 	.word	0x000000ff
        /*063c*/ 	.word	0x000002b0
        /*0640*/ 	.short	0x0100
        /*0642*/ 	.byte	0x05
	.zero		1


	//   ....[86]....
        /*0644*/ 	.word	0x00001070
        /*0648*/ 	.word	0x000000ff
        /*064c*/ 	.word	0x000002a8
        /*0650*/ 	.short	0x0100
        /*0652*/ 	.byte	0x05
	.zero		1


	//   ....[87]....
        /*0654*/ 	.word	0x00001080
        /*0658*/ 	.word	0x000000ff
        /*065c*/ 	.word	0x000002b8
        /*0660*/ 	.short	0x0100
        /*0662*/ 	.byte	0x05
	.zero		1


	//   ....[88]....
        /*0664*/ 	.word	0x00001960
        /*0668*/ 	.word	0x00000003
        /*066c*/ 	.word	0x000002b0
        /*0670*/ 	.short	0x010a
        /*0672*/ 	.byte	0xff
	.zero		1


	//   ....[89]....
        /*0674*/ 	.word	0x00001990
        /*0678*/ 	.word	0x00000003
        /*067c*/ 	.word	0x000002a0
        /*0680*/ 	.short	0x0101
        /*0682*/ 	.byte	0xff
	.zero		1


	//   ....[90]....
        /*0684*/ 	.word	0x00001a60
        /*0688*/ 	.word	0x000000ff
        /*068c*/ 	.word	0x00000110
        /*0690*/ 	.short	0x010a
        /*0692*/ 	.byte	0x08
	.zero		1


	//   ....[91]....
        /*0694*/ 	.word	0x00001b00
        /*0698*/ 	.word	0x000000ff
        /*069c*/ 	.word	0x00000110
        /*06a0*/ 	.short	0x010a
        /*06a2*/ 	.byte	0x21
	.zero		1


	//   ....[92]....
        /*06a4*/ 	.word	0x00001c50
        /*06a8*/ 	.word	0x000000ff
        /*06ac*/ 	.word	0x00000110
        /*06b0*/ 	.short	0x010a
        /*06b2*/ 	.byte	0x08
	.zero		1


	//   ....[93]....
        /*06b4*/ 	.word	0x00001d60
        /*06b8*/ 	.word	0x000000ff
        /*06bc*/ 	.word	0x00000238
        /*06c0*/ 	.short	0x0101
        /*06c2*/ 	.byte	0x04
	.zero		1


	//   ....[94]....
        /*06c4*/ 	.word	0x00001d80
        /*06c8*/ 	.word	0x000000ff
        /*06cc*/ 	.word	0x00000110
        /*06d0*/ 	.short	0x010a
        /*06d2*/ 	.byte	0x08
	.zero		1


	//   ....[95]....
        /*06d4*/ 	.word	0x00001e00
        /*06d8*/ 	.word	0x000000ff
        /*06dc*/ 	.word	0x00000110
        /*06e0*/ 	.short	0x010a
        /*06e2*/ 	.byte	0x11
	.zero		1


	//   ....[96]....
        /*06e4*/ 	.word	0x00001f50
        /*06e8*/ 	.word	0x000000ff
        /*06ec*/ 	.word	0x00000110
        /*06f0*/ 	.short	0x010a
        /*06f2*/ 	.byte	0x08
	.zero		1


	//   ....[97]....
        /*06f4*/ 	.word	0x00002090
        /*06f8*/ 	.word	0x00000002
        /*06fc*/ 	.word	0x00000240
        /*0700*/ 	.short	0x010a
        /*0702*/ 	.byte	0xff
	.zero		1


	//   ....[98]....
        /*0704*/ 	.word	0x00002150
        /*0708*/ 	.word	0x00000002
        /*070c*/ 	.word	0x00000000
        /*0710*/ 	.short	0x0101
        /*0712*/ 	.byte	0xff
	.zero		1


	//   ....[99]....
        /*0714*/ 	.word	0x000026b0
        /*0718*/ 	.word	0x000000ff
        /*071c*/ 	.word	0x00000000
        /*0720*/ 	.short	0x010a
        /*0722*/ 	.byte	0x05
	.zero		1


	//   ....[100]....
        /*0724*/ 	.word	0x00002740
        /*0728*/ 	.word	0x000000ff
        /*072c*/ 	.word	0x00000000
        /*0730*/ 	.short	0x010a
        /*0732*/ 	.byte	0x05
	.zero		1


	//   ....[101]....
        /*0734*/ 	.word	0x000027d0
        /*0738*/ 	.word	0x000000ff
        /*073c*/ 	.word	0x00000000
        /*0740*/ 	.short	0x010a
        /*0742*/ 	.byte	0x05
	.zero		1


	//   ....[102]....
        /*0744*/ 	.word	0x00002860
        /*0748*/ 	.word	0x000000ff
        /*074c*/ 	.word	0x00000000
        /*0750*/ 	.short	0x010a
        /*0752*/ 	.byte	0x05
	.zero		1


	//   ....[103]....
        /*0754*/ 	.word	0x000028f0
        /*0758*/ 	.word	0x000000ff
        /*075c*/ 	.word	0x00000000
        /*0760*/ 	.short	0x010a
        /*0762*/ 	.byte	0x05
	.zero		1


	//   ....[104]....
        /*0764*/ 	.word	0x00002980
        /*0768*/ 	.word	0x000000ff
        /*076c*/ 	.word	0x00000000
        /*0770*/ 	.short	0x010a
        /*0772*/ 	.byte	0x05
	.zero		1


	//   ....[105]....
        /*0774*/ 	.word	0x00002a10
        /*0778*/ 	.word	0x000000ff
        /*077c*/ 	.word	0x00000000
        /*0780*/ 	.short	0x010a
        /*0782*/ 	.byte	0x05
	.zero		1


	//   ....[106]....
        /*0784*/ 	.word	0x00002aa0
        /*0788*/ 	.word	0x000000ff
        /*078c*/ 	.word	0x00000000
        /*0790*/ 	.short	0x010a
        /*0792*/ 	.byte	0x05
	.zero		1


	//   ....[107]....
        /*0794*/ 	.word	0x00002b30
        /*0798*/ 	.word	0x000000ff
        /*079c*/ 	.word	0x00000000
        /*07a0*/ 	.short	0x010a
        /*07a2*/ 	.byte	0x05
	.zero		1


	//   ....[108]....
        /*07a4*/ 	.word	0x00002bc0
        /*07a8*/ 	.word	0x000000ff
        /*07ac*/ 	.word	0x00000000
        /*07b0*/ 	.short	0x010a
        /*07b2*/ 	.byte	0x05
	.zero		1


	//   ....[109]....
        /*07b4*/ 	.word	0x00002c50
        /*07b8*/ 	.word	0x000000ff
        /*07bc*/ 	.word	0x00000000
        /*07c0*/ 	.short	0x010a
        /*07c2*/ 	.byte	0x05
	.zero		1


	//   ....[110]....
        /*07c4*/ 	.word	0x00002ce0
        /*07c8*/ 	.word	0x000000ff
        /*07cc*/ 	.word	0x00000000
        /*07d0*/ 	.short	0x010a
        /*07d2*/ 	.byte	0x05
	.zero		1


	//   ....[111]....
        /*07d4*/ 	.word	0x00002d70
        /*07d8*/ 	.word	0x000000ff
        /*07dc*/ 	.word	0x00000000
        /*07e0*/ 	.short	0x010a
        /*07e2*/ 	.byte	0x05
	.zero		1


	//   ....[112]....
        /*07e4*/ 	.word	0x00002e00
        /*07e8*/ 	.word	0x000000ff
        /*07ec*/ 	.word	0x00000000
        /*07f0*/ 	.short	0x010a
        /*07f2*/ 	.byte	0x05
	.zero		1


	//   ....[113]....
        /*07f4*/ 	.word	0x00002e90
        /*07f8*/ 	.word	0x000000ff
        /*07fc*/ 	.word	0x00000000
        /*0800*/ 	.short	0x010a
        /*0802*/ 	.byte	0x05
	.zero		1


	//   ....[114]....
        /*0804*/ 	.word	0x00002f20
        /*0808*/ 	.word	0x000000ff
        /*080c*/ 	.word	0x00000000
        /*0810*/ 	.short	0x010a
        /*0812*/ 	.byte	0x05
	.zero		1


	//   ....[115]....
        /*0814*/ 	.word	0x00002fb0
        /*0818*/ 	.word	0x000000ff
        /*081c*/ 	.word	0x00000000
        /*0820*/ 	.short	0x010a
        /*0822*/ 	.byte	0x05
	.zero		1


	//   ....[116]....
        /*0824*/ 	.word	0x00003040
        /*0828*/ 	.word	0x000000ff
        /*082c*/ 	.word	0x00000000
        /*0830*/ 	.short	0x010a
        /*0832*/ 	.byte	0x05
	.zero		1


	//   ....[117]....
        /*0834*/ 	.word	0x000030d0
        /*0838*/ 	.word	0x000000ff
        /*083c*/ 	.word	0x00000000
        /*0840*/ 	.short	0x010a
        /*0842*/ 	.byte	0x05
	.zero		1


	//   ....[118]....
        /*0844*/ 	.word	0x00003160
        /*0848*/ 	.word	0x000000ff
        /*084c*/ 	.word	0x00000000
        /*0850*/ 	.short	0x010a
        /*0852*/ 	.byte	0x05
	.zero		1


	//   ....[119]....
        /*0854*/ 	.word	0x000031f0
        /*0858*/ 	.word	0x000000ff
        /*085c*/ 	.word	0x00000000
        /*0860*/ 	.short	0x010a
        /*0862*/ 	.byte	0x05
	.zero		1


	//   ....[120]....
        /*0864*/ 	.word	0x00003280
        /*0868*/ 	.word	0x000000ff
        /*086c*/ 	.word	0x00000000
        /*0870*/ 	.short	0x010a
        /*0872*/ 	.byte	0x05
	.zero		1


	//   ....[121]....
        /*0874*/ 	.word	0x00003310
        /*0878*/ 	.word	0x000000ff
        /*087c*/ 	.word	0x00000000
        /*0880*/ 	.short	0x010a
        /*0882*/ 	.byte	0x05
	.zero		1


	//   ....[122]....
        /*0884*/ 	.word	0x000033a0
        /*0888*/ 	.word	0x000000ff
        /*088c*/ 	.word	0x00000000
        /*0890*/ 	.short	0x010a
        /*0892*/ 	.byte	0x05
	.zero		1


	//   ....[123]....
        /*0894*/ 	.word	0x00003430
        /*0898*/ 	.word	0x000000ff
        /*089c*/ 	.word	0x00000000
        /*08a0*/ 	.short	0x010a
        /*08a2*/ 	.byte	0x05
	.zero		1


	//   ....[124]....
        /*08a4*/ 	.word	0x000034c0
        /*08a8*/ 	.word	0x000000ff
        /*08ac*/ 	.word	0x00000000
        /*08b0*/ 	.short	0x010a
        /*08b2*/ 	.byte	0x05
	.zero		1


	//   ....[125]....
        /*08b4*/ 	.word	0x00003550
        /*08b8*/ 	.word	0x000000ff
        /*08bc*/ 	.word	0x00000000
        /*08c0*/ 	.short	0x010a
        /*08c2*/ 	.byte	0x05
	.zero		1


	//   ....[126]....
        /*08c4*/ 	.word	0x000035e0
        /*08c8*/ 	.word	0x000000ff
        /*08cc*/ 	.word	0x00000000
        /*08d0*/ 	.short	0x010a
        /*08d2*/ 	.byte	0x05
	.zero		1


	//   ....[127]....
        /*08d4*/ 	.word	0x00003670
        /*08d8*/ 	.word	0x000000ff
        /*08dc*/ 	.word	0x00000000
        /*08e0*/ 	.short	0x010a
        /*08e2*/ 	.byte	0x05
	.zero		1


	//   ....[128]....
        /*08e4*/ 	.word	0x00003700
        /*08e8*/ 	.word	0x000000ff
        /*08ec*/ 	.word	0x00000000
        /*08f0*/ 	.short	0x010a
        /*08f2*/ 	.byte	0x05
	.zero		1


	//   ....[129]....
        /*08f4*/ 	.word	0x00003790
        /*08f8*/ 	.word	0x000000ff
        /*08fc*/ 	.word	0x00000000
        /*0900*/ 	.short	0x010a
        /*0902*/ 	.byte	0x05
	.zero		1


	//   ....[130]....
        /*0904*/ 	.word	0x00003820
        /*0908*/ 	.word	0x000000ff
        /*090c*/ 	.word	0x00000000
        /*0910*/ 	.short	0x010a
        /*0912*/ 	.byte	0x05
	.zero		1


	//   ....[131]....
        /*0914*/ 	.word	0x000038b0
        /*0918*/ 	.word	0x000000ff
        /*091c*/ 	.word	0x00000000
        /*0920*/ 	.short	0x010a
        /*0922*/ 	.byte	0x05
	.zero		1


	//   ....[132]....
        /*0924*/ 	.word	0x00003950
        /*0928*/ 	.word	0x00000000
        /*092c*/ 	.word	0x00000000
        /*0930*/ 	.short	0x010a
        /*0932*/ 	.byte	0xff
	.zero		1


	//   ....[133]....
        /*0934*/ 	.word	0x00003a70
        /*0938*/ 	.word	0x00000000
        /*093c*/ 	.word	0x000002a0
        /*0940*/ 	.short	0x010a
        /*0942*/ 	.byte	0xff
	.zero		1


	//   ....[134]....
        /*0944*/ 	.word	0x00003ad0
        /*0948*/ 	.word	0x00000004
        /*094c*/ 	.word	0x00000000
        /*0950*/ 	.short	0x0101
        /*0952*/ 	.byte	0xff
	.zero		1


	//   ....[135]....
        /*0954*/ 	.word	0x00003af0
        /*0958*/ 	.word	0x000000ff
        /*095c*/ 	.word	0x00000250
        /*0960*/ 	.short	0x010a
        /*0962*/ 	.byte	0x05
	.zero		1


	//   ....[136]....
        /*0964*/ 	.word	0x00003c10
        /*0968*/ 	.word	0x00000000
        /*096c*/ 	.word	0x00000240
        /*0970*/ 	.short	0x010a
        /*0972*/ 	.byte	0xff
	.zero		1


	//   ....[137]....
        /*0974*/ 	.word	0x00003d20
        /*0978*/ 	.word	0x00000000
        /*097c*/ 	.word	0x00000000
        /*0980*/ 	.short	0x0101
        /*0982*/ 	.byte	0xff
	.zero		1


	//   ....[138]....
        /*0984*/ 	.word	0x00003db0
        /*0988*/ 	.word	0x000000ff
        /*098c*/ 	.word	0x00000250
        /*0990*/ 	.short	0x0106
        /*0992*/ 	.byte	0x05
	.zero		1


	//   ....[139]....
        /*0994*/ 	.word	0x00003dd0
        /*0998*/ 	.word	0x000000ff
        /*099c*/ 	.word	0x00000250
        /*09a0*/ 	.short	0x010a
        /*09a2*/ 	.byte	0x05
	.zero		1


	//   ....[140]....
        /*09a4*/ 	.word	0x00003e60
        /*09a8*/ 	.word	0x000000ff
        /*09ac*/ 	.word	0x00000250
        /*09b0*/ 	.short	0x0106
        /*09b2*/ 	.byte	0x04
	.zero		1


	//   ....[141]....
        /*09b4*/ 	.word	0x00003ea0
        /*09b8*/ 	.word	0x00000000
        /*09bc*/ 	.word	0x00000250
        /*09c0*/ 	.short	0x010a
        /*09c2*/ 	.byte	0xff
	.zero		1


	//   ....[142]....
        /*09c4*/ 	.word	0x00004360
        /*09c8*/ 	.word	0x00000000
        /*09cc*/ 	.word	0x00000240
        /*09d0*/ 	.short	0x010a
        /*09d2*/ 	.byte	0xff
	.zero		1


	//   ....[143]....
        /*09d4*/ 	.word	0x00004460
        /*09d8*/ 	.word	0x00000003
        /*09dc*/ 	.word	0x00000000
        /*09e0*/ 	.short	0x0101
        /*09e2*/ 	.byte	0xff
	.zero		1


	//   ....[144]....
        /*09e4*/ 	.word	0x00004470
        /*09e8*/ 	.word	0x000000ff
        /*09ec*/ 	.word	0x00000000
        /*09f0*/ 	.short	0x010a
        /*09f2*/ 	.byte	0x04
	.zero		1


	//   ....[145]....
        /*09f4*/ 	.word	0x00004490
        /*09f8*/ 	.word	0x000000ff
        /*09fc*/ 	.word	0x00000280
        /*0a00*/ 	.short	0x010a
        /*0a02*/ 	.byte	0x09
	.zero		1


	//   ....[146]....
        /*0a04*/ 	.word	0x00004570
        /*0a08*/ 	.word	0x000000ff
        /*0a0c*/ 	.word	0x00000000
        /*0a10*/ 	.short	0x010a
        /*0a12*/ 	.byte	0x07
	.zero		1


	//   ....[147]....
        /*0a14*/ 	.word	0x00004690
        /*0a18*/ 	.word	0x000000ff
        /*0a1c*/ 	.word	0x00000000
        /*0a20*/ 	.short	0x010a
        /*0a22*/ 	.byte	0x04
	.zero		1


	//   ....[148]....
        /*0a24*/ 	.word	0x00004870
        /*0a28*/ 	.word	0x000000ff
        /*0a2c*/ 	.word	0x00000000
        /*0a30*/ 	.short	0x010a
        /*0a32*/ 	.byte	0x05
	.zero		1


	//   ....[149]....
        /*0a34*/ 	.word	0x00004900
        /*0a38*/ 	.word	0x000000ff
        /*0a3c*/ 	.word	0x00000000
        /*0a40*/ 	.short	0x010a
        /*0a42*/ 	.byte	0x05
	.zero		1


	//   ....[150]....
        /*0a44*/ 	.word	0x00004990
        /*0a48*/ 	.word	0x000000ff
        /*0a4c*/ 	.word	0x00000000
        /*0a50*/ 	.short	0x010a
        /*0a52*/ 	.byte	0x05
	.zero		1


	//   ....[151]....
        /*0a54*/ 	.word	0x00004a20
        /*0a58*/ 	.word	0x000000ff
        /*0a5c*/ 	.word	0x00000000
        /*0a60*/ 	.short	0x010a
        /*0a62*/ 	.byte	0x07
	.zero		1


	//   ....[152]....
        /*0a64*/ 	.word	0x00004e60
        /*0a68*/ 	.word	0x00000000
        /*0a6c*/ 	.word	0x00000240
        /*0a70*/ 	.short	0x010a
        /*0a72*/ 	.byte	0xff
	.zero		1


	//   ....[153]....
        /*0a74*/ 	.word	0x00004f50
        /*0a78*/ 	.word	0x00000000
        /*0a7c*/ 	.word	0x00000000
        /*0a80*/ 	.short	0x0101
        /*0a82*/ 	.byte	0xff
	.zero		1


	//   ....[154]....
        /*0a84*/ 	.word	0x00005270
        /*0a88*/ 	.word	0x000000ff
        /*0a8c*/ 	.word	0x00000238
        /*0a90*/ 	.short	0x010a
        /*0a92*/ 	.byte	0x06
	.zero		1


	//   ....[155]....
        /*0a94*/ 	.word	0x000053f0
        /*0a98*/ 	.word	0x000000ff
        /*0a9c*/ 	.word	0x00000228
        /*0aa0*/ 	.short	0x010a
        /*0aa2*/ 	.byte	0x06
	.zero		1


	//   ....[156]....
        /*0aa4*/ 	.word	0x00005720
        /*0aa8*/ 	.word	0x000000ff
        /*0aac*/ 	.word	0x00000220
        /*0ab0*/ 	.short	0x010b
        /*0ab2*/ 	.byte	0x06
	.zero		1


	//   ....[157]....
        /*0ab4*/ 	.word	0x00005740
        /*0ab8*/ 	.word	0x000000ff
        /*0abc*/ 	.word	0x00000000
        /*0ac0*/ 	.short	0x0101
        /*0ac2*/ 	.byte	0x25
	.zero		1


	//   ....[158]....
        /*0ac4*/ 	.word	0x00005780
        /*0ac8*/ 	.word	0x00000000
        /*0acc*/ 	.word	0x00000228
        /*0ad0*/ 	.short	0x010a
        /*0ad2*/ 	.byte	0xff
	.zero		1


	//   ....[159]....
        /*0ad4*/ 	.word	0x00005af0
        /*0ad8*/ 	.word	0x00000000
        /*0adc*/ 	.word	0x00000240
        /*0ae0*/ 	.short	0x010a
        /*0ae2*/ 	.byte	0xff
	.zero		1


	//   ....[160]....
        /*0ae4*/ 	.word	0x00005c00
        /*0ae8*/ 	.word	0x00000000
        /*0aec*/ 	.word	0x00000000
        /*0af0*/ 	.short	0x0101
        /*0af2*/ 	.byte	0xff
	.zero		1


	//   ....[161]....
        /*0af4*/ 	.word	0x000065a0
        /*0af8*/ 	.word	0x000000ff
        /*0afc*/ 	.word	0x00000220
        /*0b00*/ 	.short	0x010a
        /*0b02*/ 	.byte	0x2b
	.zero		1


	//   ....[162]....
        /*0b04*/ 	.word	0x000065b0
        /*0b08*/ 	.word	0x00000094
        /*0b0c*/ 	.word	0x00000260
        /*0b10*/ 	.short	0x010a
        /*0b12*/ 	.byte	0xff
	.zero		1


	//   ....[163]....
        /*0b14*/ 	.word	0x00006740
        /*0b18*/ 	.word	0x000000ff
        /*0b1c*/ 	.word	0x00000220
        /*0b20*/ 	.short	0x010a
        /*0b22*/ 	.byte	0x2b
	.zero		1


	//   ....[164]....
        /*0b24*/ 	.word	0x00006840
        /*0b28*/ 	.word	0x000000ff
        /*0b2c*/ 	.word	0x00000000
        /*0b30*/ 	.short	0x0101
        /*0b32*/ 	.byte	0x04
	.zero		1


	//   ....[165]....
        /*0b34*/ 	.word	0x000068a0
        /*0b38*/ 	.word	0x00000094
        /*0b3c*/ 	.word	0x00000260
        /*0b40*/ 	.short	0x010a
        /*0b42*/ 	.byte	0xff
	.zero		1


	//   ....[166]....
        /*0b44*/ 	.word	0x00006c10
        /*0b48*/ 	.word	0x000000ff
        /*0b4c*/ 	.word	0x00000000
        /*0b50*/ 	.short	0x0101
        /*0b52*/ 	.byte	0x05
	.zero		1


	//   ....[167]....
        /*0b54*/ 	.word	0x00007e00
        /*0b58*/ 	.word	0x00000003
        /*0b5c*/ 	.word	0x000002b0
        /*0b60*/ 	.short	0x010a
        /*0b62*/ 	.byte	0xff
	.zero		1


	//   ....[168]....
        /*0b64*/ 	.word	0x00007e60
        /*0b68*/ 	.word	0x00000002
        /*0b6c*/ 	.word	0x00000110
        /*0b70*/ 	.short	0x010a
        /*0b72*/ 	.byte	0xff
	.zero		1


	//   ....[169]....
        /*0b74*/ 	.word	0x00007ec0
        /*0b78*/ 	.word	0x00000002
        /*0b7c*/ 	.word	0x00000110
        /*0b80*/ 	.short	0x010a
        /*0b82*/ 	.byte	0xff
	.zero		1


	//   ....[170]....
        /*0b84*/ 	.word	0x00007f10
        /*0b88*/ 	.word	0x00000002
        /*0b8c*/ 	.word	0x00000240
        /*0b90*/ 	.short	0x010a
        /*0b92*/ 	.byte	0xff
	.zero		1


	//   ....[171]....
        /*0b94*/ 	.word	0x00007f70
        /*0b98*/ 	.word	0x00000000
        /*0b9c*/ 	.word	0x00000000
        /*0ba0*/ 	.short	0x010a
        /*0ba2*/ 	.byte	0xff
	.zero		1


	//   ....[172]....
        /*0ba4*/ 	.word	0x00007fd0
        /*0ba8*/ 	.word	0x00000000
        /*0bac*/ 	.word	0x00000000
        /*0bb0*/ 	.short	0x010a
        /*0bb2*/ 	.byte	0xff
	.zero		1


	//   ....[173]....
        /*0bb4*/ 	.word	0x00008030
        /*0bb8*/ 	.word	0x00000000
        /*0bbc*/ 	.word	0x00000000
        /*0bc0*/ 	.short	0x010a
        /*0bc2*/ 	.byte	0xff
	.zero		1


	//   ....[174]....
        /*0bc4*/ 	.word	0x00008090
        /*0bc8*/ 	.word	0x00000000
        /*0bcc*/ 	.word	0x00000000
        /*0bd0*/ 	.short	0x010a
        /*0bd2*/ 	.byte	0xff
	.zero		1


	//   ....[175]....
        /*0bd4*/ 	.word	0x000080f0
        /*0bd8*/ 	.word	0x00000000
        /*0bdc*/ 	.word	0x00000000
        /*0be0*/ 	.short	0x010a
        /*0be2*/ 	.byte	0xff
	.zero		1


	//   ....[176]....
        /*0be4*/ 	.word	0x00008150
        /*0be8*/ 	.word	0x00000000
        /*0bec*/ 	.word	0x00000000
        /*0bf0*/ 	.short	0x010a
        /*0bf2*/ 	.byte	0xff
	.zero		1


	//   ....[177]....
        /*0bf4*/ 	.word	0x000081b0
        /*0bf8*/ 	.word	0x00000000
        /*0bfc*/ 	.word	0x00000000
        /*0c00*/ 	.short	0x010a
        /*0c02*/ 	.byte	0xff
	.zero		1


	//   ....[178]....
        /*0c04*/ 	.word	0x00008210
        /*0c08*/ 	.word	0x00000000
        /*0c0c*/ 	.word	0x00000000
        /*0c10*/ 	.short	0x010a
        /*0c12*/ 	.byte	0xff
	.zero		1


	//   ....[179]....
        /*0c14*/ 	.word	0x00008270
        /*0c18*/ 	.word	0x00000000
        /*0c1c*/ 	.word	0x00000000
        /*0c20*/ 	.short	0x010a
        /*0c22*/ 	.byte	0xff
	.zero		1


	//   ....[180]....
        /*0c24*/ 	.word	0x000082d0
        /*0c28*/ 	.word	0x00000000
        /*0c2c*/ 	.word	0x00000000
        /*0c30*/ 	.short	0x010a
        /*0c32*/ 	.byte	0xff
	.zero		1


	//   ....[181]....
        /*0c34*/ 	.word	0x00008330
        /*0c38*/ 	.word	0x00000000
        /*0c3c*/ 	.word	0x00000000
        /*0c40*/ 	.short	0x010a
        /*0c42*/ 	.byte	0xff
	.zero		1


	//   ....[182]....
        /*0c44*/ 	.word	0x00008390
        /*0c48*/ 	.word	0x00000000
        /*0c4c*/ 	.word	0x00000000
        /*0c50*/ 	.short	0x010a
        /*0c52*/ 	.byte	0xff
	.zero		1


	//   ....[183]....
        /*0c54*/ 	.word	0x000083f0
        /*0c58*/ 	.word	0x00000000
        /*0c5c*/ 	.word	0x00000000
        /*0c60*/ 	.short	0x010a
        /*0c62*/ 	.byte	0xff
	.zero		1


	//   ....[184]....
        /*0c64*/ 	.word	0x00008450
        /*0c68*/ 	.word	0x00000000
        /*0c6c*/ 	.word	0x00000000
        /*0c70*/ 	.short	0x010a
        /*0c72*/ 	.byte	0xff
	.zero		1


	//   ....[185]....
        /*0c74*/ 	.word	0x000084b0
        /*0c78*/ 	.word	0x00000000
        /*0c7c*/ 	.word	0x00000000
        /*0c80*/ 	.short	0x010a
        /*0c82*/ 	.byte	0xff
	.zero		1


	//   ....[186]....
        /*0c84*/ 	.word	0x00008510
        /*0c88*/ 	.word	0x00000000
        /*0c8c*/ 	.word	0x00000000
        /*0c90*/ 	.short	0x010a
        /*0c92*/ 	.byte	0xff
	.zero		1


	//   ....[187]....
        /*0c94*/ 	.word	0x00008570
        /*0c98*/ 	.word	0x00000000
        /*0c9c*/ 	.word	0x00000000
        /*0ca0*/ 	.short	0x010a
        /*0ca2*/ 	.byte	0xff
	.zero		1


	//   ....[188]....
        /*0ca4*/ 	.word	0x000085d0
        /*0ca8*/ 	.word	0x00000000
        /*0cac*/ 	.word	0x00000000
        /*0cb0*/ 	.short	0x010a
        /*0cb2*/ 	.byte	0xff
	.zero		1


	//   ....[189]....
        /*0cb4*/ 	.word	0x00008630
        /*0cb8*/ 	.word	0x00000000
        /*0cbc*/ 	.word	0x00000000
        /*0cc0*/ 	.short	0x010a
        /*0cc2*/ 	.byte	0xff
	.zero		1


	//   ....[190]....
        /*0cc4*/ 	.word	0x00008690
        /*0cc8*/ 	.word	0x00000000
        /*0ccc*/ 	.word	0x00000000
        /*0cd0*/ 	.short	0x010a
        /*0cd2*/ 	.byte	0xff
	.zero		1


	//   ....[191]....
        /*0cd4*/ 	.word	0x000086f0
        /*0cd8*/ 	.word	0x00000000
        /*0cdc*/ 	.word	0x00000000
        /*0ce0*/ 	.short	0x010a
        /*0ce2*/ 	.byte	0xff
	.zero		1


	//   ....[192]....
        /*0ce4*/ 	.word	0x00008750
        /*0ce8*/ 	.word	0x00000000
        /*0cec*/ 	.word	0x00000000
        /*0cf0*/ 	.short	0x010a
        /*0cf2*/ 	.byte	0xff
	.zero		1


	//   ....[193]....
        /*0cf4*/ 	.word	0x000087b0
        /*0cf8*/ 	.word	0x00000000
        /*0cfc*/ 	.word	0x00000000
        /*0d00*/ 	.short	0x010a
        /*0d02*/ 	.byte	0xff
	.zero		1


	//   ....[194]....
        /*0d04*/ 	.word	0x00008810
        /*0d08*/ 	.word	0x00000000
        /*0d0c*/ 	.word	0x00000000
        /*0d10*/ 	.short	0x010a
        /*0d12*/ 	.byte	0xff
	.zero		1


	//   ....[195]....
        /*0d14*/ 	.word	0x00008870
        /*0d18*/ 	.word	0x00000000
        /*0d1c*/ 	.word	0x00000000
        /*0d20*/ 	.short	0x010a
        /*0d22*/ 	.byte	0xff
	.zero		1


	//   ....[196]....
        /*0d24*/ 	.word	0x000088d0
        /*0d28*/ 	.word	0x00000000
        /*0d2c*/ 	.word	0x00000000
        /*0d30*/ 	.short	0x010a
        /*0d32*/ 	.byte	0xff
	.zero		1


	//   ....[197]....
        /*0d34*/ 	.word	0x00008930
        /*0d38*/ 	.word	0x00000000
        /*0d3c*/ 	.word	0x00000000
        /*0d40*/ 	.short	0x010a
        /*0d42*/ 	.byte	0xff
	.zero		1


	//   ....[198]....
        /*0d44*/ 	.word	0x00008990
        /*0d48*/ 	.word	0x00000000
        /*0d4c*/ 	.word	0x00000000
        /*0d50*/ 	.short	0x010a
        /*0d52*/ 	.byte	0xff
	.zero		1


	//   ....[199]....
        /*0d54*/ 	.word	0x000089f0
        /*0d58*/ 	.word	0x00000000
        /*0d5c*/ 	.word	0x00000000
        /*0d60*/ 	.short	0x010a
        /*0d62*/ 	.byte	0xff
	.zero		1


	//   ....[200]....
        /*0d64*/ 	.word	0x00008a50
        /*0d68*/ 	.word	0x00000000
        /*0d6c*/ 	.word	0x00000000
        /*0d70*/ 	.short	0x010a
        /*0d72*/ 	.byte	0xff
	.zero		1


	//   ....[201]....
        /*0d74*/ 	.word	0x00008ab0
        /*0d78*/ 	.word	0x00000000
        /*0d7c*/ 	.word	0x00000000
        /*0d80*/ 	.short	0x010a
        /*0d82*/ 	.byte	0xff
	.zero		1


	//   ....[202]....
        /*0d84*/ 	.word	0x00008b10
        /*0d88*/ 	.word	0x00000000
        /*0d8c*/ 	.word	0x00000000
        /*0d90*/ 	.short	0x010a
        /*0d92*/ 	.byte	0xff
	.zero		1


	//   ....[203]....
        /*0d94*/ 	.word	0x00008b70
        /*0d98*/ 	.word	0x00000000
        /*0d9c*/ 	.word	0x00000000
        /*0da0*/ 	.short	0x010a
        /*0da2*/ 	.byte	0xff
	.zero		1


	//   ....[204]....
        /*0da4*/ 	.word	0x00008bc0
        /*0da8*/ 	.word	0x00000000
        /*0dac*/ 	.word	0x000002a0
        /*0db0*/ 	.short	0x010a
        /*0db2*/ 	.byte	0xff
	.zero		1


	//   ....[205]....
        /*0db4*/ 	.word	0x00008c20
        /*0db8*/ 	.word	0x00000000
        /*0dbc*/ 	.word	0x00000250
        /*0dc0*/ 	.short	0x010a
        /*0dc2*/ 	.byte	0xff
	.zero		1


	//   ....[206]....
        /*0dc4*/ 	.word	0x00008c70
        /*0dc8*/ 	.word	0x00000000
        /*0dcc*/ 	.word	0x00000240
        /*0dd0*/ 	.short	0x010a
        /*0dd2*/ 	.byte	0xff
	.zero		1


	//   ....[207]....
        /*0dd4*/ 	.word	0x00008cd0
        /*0dd8*/ 	.word	0x00000000
        /*0ddc*/ 	.word	0x00000250
        /*0de0*/ 	.short	0x010a
        /*0de2*/ 	.byte	0xff
	.zero		1


	//   ....[208]....
        /*0de4*/ 	.word	0x00008d20
        /*0de8*/ 	.word	0x00000000
        /*0dec*/ 	.word	0x00000240
        /*0df0*/ 	.short	0x010a
        /*0df2*/ 	.byte	0xff
	.zero		1


	//   ....[209]....
        /*0df4*/ 	.word	0x00008d80
        /*0df8*/ 	.word	0x00000003
        /*0dfc*/ 	.word	0x00000280
        /*0e00*/ 	.short	0x010a
        /*0e02*/ 	.byte	0xff
	.zero		1


	//   ....[210]....
        /*0e04*/ 	.word	0x00008de0
        /*0e08*/ 	.word	0x00000000
        /*0e0c*/ 	.word	0x00000000
        /*0e10*/ 	.short	0x010a
        /*0e12*/ 	.byte	0xff
	.zero		1


	//   ....[211]....
        /*0e14*/ 	.word	0x00008e40
        /*0e18*/ 	.word	0x00000000
        /*0e1c*/ 	.word	0x00000000
        /*0e20*/ 	.short	0x010a
        /*0e22*/ 	.byte	0xff
	.zero		1


	//   ....[212]....
        /*0e24*/ 	.word	0x00008ea0
        /*0e28*/ 	.word	0x00000000
        /*0e2c*/ 	.word	0x00000000
        /*0e30*/ 	.short	0x010a
        /*0e32*/ 	.byte	0xff
	.zero		1


	//   ....[213]....
        /*0e34*/ 	.word	0x00008f00
        /*0e38*/ 	.word	0x00000000
        /*0e3c*/ 	.word	0x00000000
        /*0e40*/ 	.short	0x010a
        /*0e42*/ 	.byte	0xff
	.zero		1


	//   ....[214]....
        /*0e44*/ 	.word	0x00008f60
        /*0e48*/ 	.word	0x00000000
        /*0e4c*/ 	.word	0x00000000
        /*0e50*/ 	.short	0x010a
        /*0e52*/ 	.byte	0xff
	.zero		1


	//   ....[215]....
        /*0e54*/ 	.word	0x00008fb0
        /*0e58*/ 	.word	0x00000000
        /*0e5c*/ 	.word	0x00000240
        /*0e60*/ 	.short	0x010a
        /*0e62*/ 	.byte	0xff
	.zero		1


	//   ....[216]....
        /*0e64*/ 	.word	0x00009010
        /*0e68*/ 	.word	0x00000000
        /*0e6c*/ 	.word	0x00000238
        /*0e70*/ 	.short	0x010a
        /*0e72*/ 	.byte	0xff
	.zero		1


	//   ....[217]....
        /*0e74*/ 	.word	0x00009070
        /*0e78*/ 	.word	0x00000003
        /*0e7c*/ 	.word	0x00000228
        /*0e80*/ 	.short	0x010a
        /*0e82*/ 	.byte	0xff
	.zero		1


	//   ....[218]....
        /*0e84*/ 	.word	0x000090c0
        /*0e88*/ 	.word	0x00000000
        /*0e8c*/ 	.word	0x00000240
        /*0e90*/ 	.short	0x010a
        /*0e92*/ 	.byte	0xff
	.zero		1


	//   ....[219]....
        /*0e94*/ 	.word	0x00009120
        /*0e98*/ 	.word	0x00000000
        /*0e9c*/ 	.word	0x00000220
        /*0ea0*/ 	.short	0x010a
        /*0ea2*/ 	.byte	0xff
	.zero		1


	//   ....[220]....
        /*0ea4*/ 	.word	0x00009170
        /*0ea8*/ 	.word	0x00000094
        /*0eac*/ 	.word	0x00000260
        /*0eb0*/ 	.short	0x010a
        /*0eb2*/ 	.byte	0xff
	.zero		1


	//----- nvinfo : EIATTR_NUM_MBARRIERS
	.align		4
.L_47:
        /*0eb4*/ 	.byte	0x03, 0x38
        /*0eb6*/ 	.short	0x0058


	//----- nvinfo : EIATTR_EXIT_INSTR_OFFSETS
	.align		4
        /*0eb8*/ 	.byte	0x04, 0x1c
        /*0eba*/ 	.short	(.L_49 - .L_48)


	//   ....[0]....
.L_48:
        /*0ebc*/ 	.word	0x00003980


	//   ....[1]....
        /*0ec0*/ 	.word	0x00003e70


	//   ....[2]....
        /*0ec4*/ 	.word	0x00003ed0


	//   ....[3]....
        /*0ec8*/ 	.word	0x00004c80


	//   ....[4]....
        /*0ecc*/ 	.word	0x000057b0


	//   ....[5]....
        /*0ed0*/ 	.word	0x000057f0


	//   ....[6]....
        /*0ed4*/ 	.word	0x00007df0


	//----- nvinfo : EIATTR_MAX_THREADS
	.align		4
.L_49:
        /*0ed8*/ 	.byte	0x04, 0x05
        /*0eda*/ 	.short	(.L_51 - .L_50)
.L_50:
        /*0edc*/ 	.word	0x00000100
        /*0ee0*/ 	.word	0x00000001
        /*0ee4*/ 	.word	0x00000001


	//----- nvinfo : EIATTR_CRS_STACK_SIZE
	.align		4
.L_51:
        /*0ee8*/ 	.byte	0x04, 0x1e
        /*0eea*/ 	.short	(.L_53 - .L_52)
.L_52:
        /*0eec*/ 	.word	0x00000000


	//----- nvinfo : EIATTR_CBANK_PARAM_SIZE
	.align		4
.L_53:
        /*0ef0*/ 	.byte	0x03, 0x19
        /*0ef2*/ 	.short	0x0800


	//----- nvinfo : EIATTR_PARAM_CBANK
	.align		4
        /*0ef4*/ 	.byte	0x04, 0x0a
        /*0ef6*/ 	.short	(.L_55 - .L_54)
	.align		4
.L_54:
        /*0ef8*/ 	.word	index@(.nv.constant0._ZN7cutlass13device_kernelINS_4gemm6kernel13GemmUniversalIN4cute5tupleIJiiiiEEENS1_10collective13CollectiveMmaINS1_35MainloopSm100TmaUmmaWarpSpecializedILi34ELi2ELi4ENS5_IJNS4_1CILi1EEESB_SB_EEEEENS5_IJNSA_ILi128EEENSA_ILi64EEENSA_ILi32EEEEEEaNS5_IJSB_llEEEaSI_NS4_8TiledMMAINS4_8MMA_AtomIJNS4_15SM100_MMA_S8_SSIaaiLi128ELi64ELNS4_4UMMA5MajorE1ELSN_1ELNSM_8SaturateE0EEEEEENS4_6LayoutISC_NS5_IJNSA_ILi0EEESS_SS_EEEEENS5_IJNS4_10UnderscoreESV_SV_EEEEENS4_13SM90_TMA_LOADENS4_14ComposedLayoutINS4_7SwizzleILi3ELi4ELi3EEENS4_18smem_ptr_flag_bitsILi8EEENSR_INS5_IJSE_NSA_ILi8EEEEEENS5_IJSB_SE_EEEEEEEvNS4_8identityESY_NSZ_INS10_ILi2ELi4ELi3EEES13_NSR_INS5_IJSF_S14_EEENS5_IJSB_SF_EEEEEEEvS19_EENS_8epilogue10collective18CollectiveEpilogueINS1G_23Sm100TmaWarpSpecializedILi1ELi1ELi64ELb0ELb0EEEJSH_NS5_IJNSR_ISE_SB_EENSR_ISF_SB_EEEEEaNS5_IJlSB_lEEEaS1O_NS1G_6fusion15FusionCallbacksIS1K_NS1P_17LinearCombinationIaiaiLNS_15FloatRoundStyleE2EEESH_S1N_JEEENS4_5SM1004TMEM4LOAD26SM100_TMEM_LOAD_32dp32b64xESY_NSZ_IS1A_S13_NSR_INS5_IJS14_SF_EEENS5_IJSF_SB_EEEEEEENS4_39AutoVectorizingCopyWithAssumedAlignmentILi128EEENS4_14SM90_TMA_STOREES22_S24_S24_EEEvvEEEEvNT_6ParamsE)
        /*0efc*/ 	.short	0x0380
        /*0efe*/ 	.short	0x0800


	//----- nvinfo : EIATTR_SW_WAR
	.align		4
.L_55:
        /*0f00*/ 	.byte	0x04, 0x36
        /*0f02*/ 	.short	(.L_57 - .L_56)
.L_56:
        /*0f04*/ 	.word	0x00000008
.L_57:


//--------------------- .nv.callgraph             --------------------------
	.section	.nv.callgraph,"",@"SHT_CUDA_CALLGRAPH"
	.align	4
	.sectionentsize	8
	.align		4
        /*0000*/ 	.word	0x00000000
	.align		4
        /*0004*/ 	.word	0xffffffff
	.align		4
        /*0008*/ 	.word	index@(_ZN7cutlass13device_kernelINS_4gemm6kernel13GemmUniversalIN4cute5tupleIJiiiiEEENS1_10collective13CollectiveMmaINS1_35MainloopSm100TmaUmmaWarpSpecializedILi34ELi2ELi4ENS5_IJNS4_1CILi1EEESB_SB_EEEEENS5_IJNSA_ILi128EEENSA_ILi64EEENSA_ILi32EEEEEEaNS5_IJSB_llEEEaSI_NS4_8TiledMMAINS4_8MMA_AtomIJNS4_15SM100_MMA_S8_SSIaaiLi128ELi64ELNS4_4UMMA5MajorE1ELSN_1ELNSM_8SaturateE0EEEEEENS4_6LayoutISC_NS5_IJNSA_ILi0EEESS_SS_EEEEENS5_IJNS4_10UnderscoreESV_SV_EEEEENS4_13SM90_TMA_LOADENS4_14ComposedLayoutINS4_7SwizzleILi3ELi4ELi3EEENS4_18smem_ptr_flag_bitsILi8EEENSR_INS5_IJSE_NSA_ILi8EEEEEENS5_IJSB_SE_EEEEEEEvNS4_8identityESY_NSZ_INS10_ILi2ELi4ELi3EEES13_NSR_INS5_IJSF_S14_EEENS5_IJSB_SF_EEEEEEEvS19_EENS_8epilogue10collective18CollectiveEpilogueINS1G_23Sm100TmaWarpSpecializedILi1ELi1ELi64ELb0ELb0EEEJSH_NS5_IJNSR_ISE_SB_EENSR_ISF_SB_EEEEEaNS5_IJlSB_lEEEaS1O_NS1G_6fusion15FusionCallbacksIS1K_NS1P_17LinearCombinationIaiaiLNS_15FloatRoundStyleE2EEESH_S1N_JEEENS4_5SM1004TMEM4LOAD26SM100_TMEM_LOAD_32dp32b64xESY_NSZ_IS1A_S13_NSR_INS5_IJS14_SF_EEENS5_IJSF_SB_EEEEEEENS4_39AutoVectorizingCopyWithAssumedAlignmentILi128EEENS4_14SM90_TMA_STOREES22_S24_S24_EEEvvEEEEvNT_6ParamsE)
	.align		4
        /*000c*/ 	.word	index@(__assertfail)
	.align		4
        /*0010*/ 	.word	0x00000000
	.align		4
        /*0014*/ 	.word	0xfffffffe
	.align		4
        /*0018*/ 	.word	0x00000000
	.align		4
        /*001c*/ 	.word	0xfffffffd
	.align		4
        /*0020*/ 	.word	0x00000000
	.align		4
        /*0024*/ 	.word	0xfffffffc


//--------------------- .nv.constant4             --------------------------
	.section	.nv.constant4,"a",@progbits
	.align	8
	.align		8
.nv.constant4:
        /*0000*/ 	.dword	__assertfail
	.align		8
        /*0008*/ 	.dword	__unnamed_1
	.align		8
        /*0010*/ 	.dword	__unnamed_2
	.align		8
        /*0018*/ 	.dword	_ZN40_INTERNAL_afca4d16_4_k_cu_47b903b3_323484cuda3std3__45__cpo5beginE
	.align		8
        /*0020*/ 	.dword	_ZN40_INTERNAL_afca4d16_4_k_cu_47b903b3_323484cuda3std3__45__cpo3endE
	.align		8
        /*0028*/ 	.dword	_ZN40_INTERNAL_afca4d16_4_k_cu_47b903b3_323484cuda3std3__45__cpo6cbeginE
	.align		8
        /*0030*/ 	.dword	_ZN40_INTERNAL_afca4d16_4_k_cu_47b903b3_323484cuda3std3__45__cpo4cendE
	.align		8
        /*0038*/ 	.dword	_ZN40_INTERNAL_afca4d16_4_k_cu_47b903b3_323484cuda3std3__442_GLOBAL__N__afca4d16_4_k_cu_47b903b3_323486ignoreE
	.align		8
        /*0040*/ 	.dword	_ZN40_INTERNAL_afca4d16_4_k_cu_47b903b3_323484cuda3std3__419piecewise_constructE
	.align		8
        /*0048*/ 	.dword	_ZN40_INTERNAL_afca4d16_4_k_cu_47b903b3_323484cuda3std3__48in_placeE
	.align		8
        /*0050*/ 	.dword	_ZN40_INTERNAL_afca4d16_4_k_cu_47b903b3_323484cuda3std6ranges3__45__cpo4swapE
	.align		8
        /*0058*/ 	.dword	_ZN40_INTERNAL_afca4d16_4_k_cu_47b903b3_323484cuda3std6ranges3__45__cpo9iter_moveE
	.align		8
        /*0060*/ 	.dword	_ZN40_INTERNAL_afca4d16_4_k_cu_47b903b3_323484cute7productE
	.align		8
        /*0068*/ 	.dword	_ZN40_INTERNAL_afca4d16_4_k_cu_47b903b3_323484cute1_E
	.align		8
        /*0070*/ 	.dword	$str$25
	.align		8
        /*0078*/ 	.dword	$str$26
	.align		8
        /*0080*/ 	.dword	$str$27
	.align		8
        /*0088*/ 	.dword	$str$28


//--------------------- .text._ZN7cutlass13device_kernelINS_4gemm6kernel13GemmUniversalIN4cute5tupleIJiiiiEEENS1_10collective13CollectiveMmaINS1_35MainloopSm100TmaUmmaWarpSpecializedILi34ELi2ELi4ENS5_IJNS4_1CILi1EEESB_SB_EEEEENS5_IJNSA_ILi128EEENSA_ILi64EEENSA_ILi32EEEEEEaNS5_IJSB_llEEEaSI_NS4_8TiledMMAINS4_8MMA_AtomIJNS4_15SM100_MMA_S8_SSIaaiLi128ELi64ELNS4_4UMMA5MajorE1ELSN_1ELNSM_8SaturateE0EEEEEENS4_6LayoutISC_NS5_IJNSA_ILi0EEESS_SS_EEEEENS5_IJNS4_10UnderscoreESV_SV_EEEEENS4_13SM90_TMA_LOADENS4_14ComposedLayoutINS4_7SwizzleILi3ELi4ELi3EEENS4_18smem_ptr_flag_bitsILi8EEENSR_INS5_IJSE_NSA_ILi8EEEEEENS5_IJSB_SE_EEEEEEEvNS4_8identityESY_NSZ_INS10_ILi2ELi4ELi3EEES13_NSR_INS5_IJSF_S14_EEENS5_IJSB_SF_EEEEEEEvS19_EENS_8epilogue10collective18CollectiveEpilogueINS1G_23Sm100TmaWarpSpecializedILi1ELi1ELi64ELb0ELb0EEEJSH_NS5_IJNSR_ISE_SB_EENSR_ISF_SB_EEEEEaNS5_IJlSB_lEEEaS1O_NS1G_6fusion15FusionCallbacksIS1K_NS1P_17LinearCombinationIaiaiLNS_15FloatRoundStyleE2EEESH_S1N_JEEENS4_5SM1004TMEM4LOAD26SM100_TMEM_LOAD_32dp32b64xESY_NSZ_IS1A_S13_NSR_INS5_IJS14_SF_EEENS5_IJSF_SB_EEEEEEENS4_39AutoVectorizingCopyWithAssumedAlignmentILi128EEENS4_14SM90_TMA_STOREES22_S24_S24_EEEvvEEEEvNT_6ParamsE --------------------------
	.section	.text._ZN7cutlass13device_kernelINS_4gemm6kernel13GemmUniversalIN4cute5tupleIJiiiiEEENS1_10collective13CollectiveMmaINS1_35MainloopSm100TmaUmmaWarpSpecializedILi34ELi2ELi4ENS5_IJNS4_1CILi1EEESB_SB_EEEEENS5_IJNSA_ILi128EEENSA_ILi64EEENSA_ILi32EEEEEEaNS5_IJSB_llEEEaSI_NS4_8TiledMMAINS4_8MMA_AtomIJNS4_15SM100_MMA_S8_SSIaaiLi128ELi64ELNS4_4UMMA5MajorE1ELSN_1ELNSM_8SaturateE0EEEEEENS4_6LayoutISC_NS5_IJNSA_ILi0EEESS_SS_EEEEENS5_IJNS4_10UnderscoreESV_SV_EEEEENS4_13SM90_TMA_LOADENS4_14ComposedLayoutINS4_7SwizzleILi3ELi4ELi3EEENS4_18smem_ptr_flag_bitsILi8EEENSR_INS5_IJSE_NSA_ILi8EEEEEENS5_IJSB_SE_EEEEEEEvNS4_8identityESY_NSZ_INS10_ILi2ELi4ELi3EEES13_NSR_INS5_IJSF_S14_EEENS5_IJSB_SF_EEEEEEEvS19_EENS_8epilogue10collective18CollectiveEpilogueINS1G_23Sm100TmaWarpSpecializedILi1ELi1ELi64ELb0ELb0EEEJSH_NS5_IJNSR_ISE_SB_EENSR_ISF_SB_EEEEEaNS5_IJlSB_lEEEaS1O_NS1G_6fusion15FusionCallbacksIS1K_NS1P_17LinearCombinationIaiaiLNS_15FloatRoundStyleE2EEESH_S1N_JEEENS4_5SM1004TMEM4LOAD26SM100_TMEM_LOAD_32dp32b64xESY_NSZ_IS1A_S13_NSR_INS5_IJS14_SF_EEENS5_IJSF_SB_EEEEEEENS4_39AutoVectorizingCopyWithAssumedAlignmentILi128EEENS4_14SM90_TMA_STOREES22_S24_S24_EEEvvEEEEvNT_6ParamsE,"ax",@progbits
	.align	128
.text._ZN7cutlass13device_kernelINS_4gemm6kernel13GemmUniversalIN4cute5tupleIJiiiiEEENS1_10collective13CollectiveMmaINS1_35MainloopSm100TmaUmmaWarpSpecializedILi34ELi2ELi4ENS5_IJNS4_1CILi1EEESB_SB_EEEEENS5_IJNSA_ILi128EEENSA_ILi64EEENSA_ILi32EEEEEEaNS5_IJSB_llEEEaSI_NS4_8TiledMMAINS4_8MMA_AtomIJNS4_15SM100_MMA_S8_SSIaaiLi128ELi64ELNS4_4UMMA5MajorE1ELSN_1ELNSM_8SaturateE0EEEEEENS4_6LayoutISC_NS5_IJNSA_ILi0EEESS_SS_EEEEENS5_IJNS4_10UnderscoreESV_SV_EEEEENS4_13SM90_TMA_LOADENS4_14ComposedLayoutINS4_7SwizzleILi3ELi4ELi3EEENS4_18smem_ptr_flag_bitsILi8EEENSR_INS5_IJSE_NSA_ILi8EEEEEENS5_IJSB_SE_EEEEEEEvNS4_8identityESY_NSZ_INS10_ILi2ELi4ELi3EEES13_NSR_INS5_IJSF_S14_EEENS5_IJSB_SF_EEEEEEEvS19_EENS_8epilogue10collective18CollectiveEpilogueINS1G_23Sm100TmaWarpSpecializedILi1ELi1ELi64ELb0ELb0EEEJSH_NS5_IJNSR_ISE_SB_EENSR_ISF_SB_EEEEEaNS5_IJlSB_lEEEaS1O_NS1G_6fusion15FusionCallbacksIS1K_NS1P_17LinearCombinationIaiaiLNS_15FloatRoundStyleE2EEESH_S1N_JEEENS4_5SM1004TMEM4LOAD26SM100_TMEM_LOAD_32dp32b64xESY_NSZ_IS1A_S13_NSR_INS5_IJS14_SF_EEENS5_IJSF_SB_EEEEEEENS4_39AutoVectorizingCopyWithAssumedAlignmentILi128EEENS4_14SM90_TMA_STOREES22_S24_S24_EEEvvEEEEvNT_6ParamsE:
        .type           _ZN7cutlass13device_kernelINS_4gemm6kernel13GemmUniversalIN4cute5tupleIJiiiiEEENS1_10collective13CollectiveMmaINS1_35MainloopSm100TmaUmmaWarpSpecializedILi34ELi2ELi4ENS5_IJNS4_1CILi1EEESB_SB_EEEEENS5_IJNSA_ILi128EEENSA_ILi64EEENSA_ILi32EEEEEEaNS5_IJSB_llEEEaSI_NS4_8TiledMMAINS4_8MMA_AtomIJNS4_15SM100_MMA_S8_SSIaaiLi128ELi64ELNS4_4UMMA5MajorE1ELSN_1ELNSM_8SaturateE0EEEEEENS4_6LayoutISC_NS5_IJNSA_ILi0EEESS_SS_EEEEENS5_IJNS4_10UnderscoreESV_SV_EEEEENS4_13SM90_TMA_LOADENS4_14ComposedLayoutINS4_7SwizzleILi3ELi4ELi3EEENS4_18smem_ptr_flag_bitsILi8EEENSR_INS5_IJSE_NSA_ILi8EEEEEENS5_IJSB_SE_EEEEEEEvNS4_8identityESY_NSZ_INS10_ILi2ELi4ELi3EEES13_NSR_INS5_IJSF_S14_EEENS5_IJSB_SF_EEEEEEEvS19_EENS_8epilogue10collective18CollectiveEpilogueINS1G_23Sm100TmaWarpSpecializedILi1ELi1ELi64ELb0ELb0EEEJSH_NS5_IJNSR_ISE_SB_EENSR_ISF_SB_EEEEEaNS5_IJlSB_lEEEaS1O_NS1G_6fusion15FusionCallbacksIS1K_NS1P_17LinearCombinationIaiaiLNS_15FloatRoundStyleE2EEESH_S1N_JEEENS4_5SM1004TMEM4LOAD26SM100_TMEM_LOAD_32dp32b64xESY_NSZ_IS1A_S13_NSR_INS5_IJS14_SF_EEENS5_IJSF_SB_EEEEEEENS4_39AutoVectorizingCopyWithAssumedAlignmentILi128EEENS4_14SM90_TMA_STOREES22_S24_S24_EEEvvEEEEvNT_6ParamsE,@function
        .size           _ZN7cutlass13device_kernelINS_4gemm6kernel13GemmUniversalIN4cute5tupleIJiiiiEEENS1_10collective13CollectiveMmaINS1_35MainloopSm100TmaUmmaWarpSpecializedILi34ELi2ELi4ENS5_IJNS4_1CILi1EEESB_SB_EEEEENS5_IJNSA_ILi128EEENSA_ILi64EEENSA_ILi32EEEEEEaNS5_IJSB_llEEEaSI_NS4_8TiledMMAINS4_8MMA_AtomIJNS4_15SM100_MMA_S8_SSIaaiLi128ELi64ELNS4_4UMMA5MajorE1ELSN_1ELNSM_8SaturateE0EEEEEENS4_6LayoutISC_NS5_IJNSA_ILi0EEESS_SS_EEEEENS5_IJNS4_10UnderscoreESV_SV_EEEEENS4_13SM90_TMA_LOADENS4_14ComposedLayoutINS4_7SwizzleILi3ELi4ELi3EEENS4_18smem_ptr_flag_bitsILi8EEENSR_INS5_IJSE_NSA_ILi8EEEEEENS5_IJSB_SE_EEEEEEEvNS4_8identityESY_NSZ_INS10_ILi2ELi4ELi3EEES13_NSR_INS5_IJSF_S14_EEENS5_IJSB_SF_EEEEEEEvS19_EENS_8epilogue10collective18CollectiveEpilogueINS1G_23Sm100TmaWarpSpecializedILi1ELi1ELi64ELb0ELb0EEEJSH_NS5_IJNSR_ISE_SB_EENSR_ISF_SB_EEEEEaNS5_IJlSB_lEEEaS1O_NS1G_6fusion15FusionCallbacksIS1K_NS1P_17LinearCombinationIaiaiLNS_15FloatRoundStyleE2EEESH_S1N_JEEENS4_5SM1004TMEM4LOAD26SM100_TMEM_LOAD_32dp32b64xESY_NSZ_IS1A_S13_NSR_INS5_IJS14_SF_EEENS5_IJSF_SB_EEEEEEENS4_39AutoVectorizingCopyWithAssumedAlignmentILi128EEENS4_14SM90_TMA_STOREES22_S24_S24_EEEvvEEEEvNT_6ParamsE,(.L_x_219 - _ZN7cutlass13device_kernelINS_4gemm6kernel13GemmUniversalIN4cute5tupleIJiiiiEEENS1_10collective13CollectiveMmaINS1_35MainloopSm100TmaUmmaWarpSpecializedILi34ELi2ELi4ENS5_IJNS4_1CILi1EEESB_SB_EEEEENS5_IJNSA_ILi128EEENSA_ILi64EEENSA_ILi32EEEEEEaNS5_IJSB_llEEEaSI_NS4_8TiledMMAINS4_8MMA_AtomIJNS4_15SM100_MMA_S8_SSIaaiLi128ELi64ELNS4_4UMMA5MajorE1ELSN_1ELNSM_8SaturateE0EEEEEENS4_6LayoutISC_NS5_IJNSA_ILi0EEESS_SS_EEEEENS5_IJNS4_10UnderscoreESV_SV_EEEEENS4_13SM90_TMA_LOADENS4_14ComposedLayoutINS4_7SwizzleILi3ELi4ELi3EEENS4_18smem_ptr_flag_bitsILi8EEENSR_INS5_IJSE_NSA_ILi8EEEEEENS5_IJSB_SE_EEEEEEEvNS4_8identityESY_NSZ_INS10_ILi2ELi4ELi3EEES13_NSR_INS5_IJSF_S14_EEENS5_IJSB_SF_EEEEEEEvS19_EENS_8epilogue10collective18CollectiveEpilogueINS1G_23Sm100TmaWarpSpecializedILi1ELi1ELi64ELb0ELb0EEEJSH_NS5_IJNSR_ISE_SB_EENSR_ISF_SB_EEEEEaNS5_IJlSB_lEEEaS1O_NS1G_6fusion15FusionCallbacksIS1K_NS1P_17LinearCombinationIaiaiLNS_15FloatRoundStyleE2EEESH_S1N_JEEENS4_5SM1004TMEM4LOAD26SM100_TMEM_LOAD_32dp32b64xESY_NSZ_IS1A_S13_NSR_INS5_IJS14_SF_EEENS5_IJSF_SB_EEEEEEENS4_39AutoVectorizingCopyWithAssumedAlignmentILi128EEENS4_14SM90_TMA_STOREES22_S24_S24_EEEvvEEEEvNT_6ParamsE)
        .other          _ZN7cutlass13device_kernelINS_4gemm6kernel13GemmUniversalIN4cute5tupleIJiiiiEEENS1_10collective13CollectiveMmaINS1_35MainloopSm100TmaUmmaWarpSpecializedILi34ELi2ELi4ENS5_IJNS4_1CILi1EEESB_SB_EEEEENS5_IJNSA_ILi128EEENSA_ILi64EEENSA_ILi32EEEEEEaNS5_IJSB_llEEEaSI_NS4_8TiledMMAINS4_8MMA_AtomIJNS4_15SM100_MMA_S8_SSIaaiLi128ELi64ELNS4_4UMMA5MajorE1ELSN_1ELNSM_8SaturateE0EEEEEENS4_6LayoutISC_NS5_IJNSA_ILi0EEESS_SS_EEEEENS5_IJNS4_10UnderscoreESV_SV_EEEEENS4_13SM90_TMA_LOADENS4_14ComposedLayoutINS4_7SwizzleILi3ELi4ELi3EEENS4_18smem_ptr_flag_bitsILi8EEENSR_INS5_IJSE_NSA_ILi8EEEEEENS5_IJSB_SE_EEEEEEEvNS4_8identityESY_NSZ_INS10_ILi2ELi4ELi3EEES13_NSR_INS5_IJSF_S14_EEENS5_IJSB_SF_EEEEEEEvS19_EENS_8epilogue10collective18CollectiveEpilogueINS1G_23Sm100TmaWarpSpecializedILi1ELi1ELi64ELb0ELb0EEEJSH_NS5_IJNSR_ISE_SB_EENSR_ISF_SB_EEEEEaNS5_IJlSB_lEEEaS1O_NS1G_6fusion15FusionCallbacksIS1K_NS1P_17LinearCombinationIaiaiLNS_15FloatRoundStyleE2EEESH_S1N_JEEENS4_5SM1004TMEM4LOAD26SM100_TMEM_LOAD_32dp32b64xESY_NSZ_IS1A_S13_NSR_INS5_IJS14_SF_EEENS5_IJSF_SB_EEEEEEENS4_39AutoVectorizingCopyWithAssumedAlignmentILi128EEENS4_14SM90_TMA_STOREES22_S24_S24_EEEvvEEEEvNT_6ParamsE,@"STO_CUDA_ENTRY STV_DEFAULT"
_ZN7cutlass13device_kernelINS_4gemm6kernel13GemmUniversalIN4cute5tupleIJiiiiEEENS1_10collective13CollectiveMmaINS1_35MainloopSm100TmaUmmaWarpSpecializedILi34ELi2ELi4ENS5_IJNS4_1CILi1EEESB_SB_EEEEENS5_IJNSA_ILi128EEENSA_ILi64EEENSA_ILi32EEEEEEaNS5_IJSB_llEEEaSI_NS4_8TiledMMAINS4_8MMA_AtomIJNS4_15SM100_MMA_S8_SSIaaiLi128ELi64ELNS4_4UMMA5MajorE1ELSN_1ELNSM_8SaturateE0EEEEEENS4_6LayoutISC_NS5_IJNSA_ILi0EEESS_SS_EEEEENS5_IJNS4_10UnderscoreESV_SV_EEEEENS4_13SM90_TMA_LOADENS4_14ComposedLayoutINS4_7SwizzleILi3ELi4ELi3EEENS4_18smem_ptr_flag_bitsILi8EEENSR_INS5_IJSE_NSA_ILi8EEEEEENS5_IJSB_SE_EEEEEEEvNS4_8identityESY_NSZ_INS10_ILi2ELi4ELi3EEES13_NSR_INS5_IJSF_S14_EEENS5_IJSB_SF_EEEEEEEvS19_EENS_8epilogue10collective18CollectiveEpilogueINS1G_23Sm100TmaWarpSpecializedILi1ELi1ELi64ELb0ELb0EEEJSH_NS5_IJNSR_ISE_SB_EENSR_ISF_SB_EEEEEaNS5_IJlSB_lEEEaS1O_NS1G_6fusion15FusionCallbacksIS1K_NS1P_17LinearCombinationIaiaiLNS_15FloatRoundStyleE2EEESH_S1N_JEEENS4_5SM1004TMEM4LOAD26SM100_TMEM_LOAD_32dp32b64xESY_NSZ_IS1A_S13_NSR_INS5_IJS14_SF_EEENS5_IJSF_SB_EEEEEEENS4_39AutoVectorizingCopyWithAssumedAlignmentILi128EEENS4_14SM90_TMA_STOREES22_S24_S24_EEEvvEEEEvNT_6ParamsE:
[----:B------:R-:W1:Y:S01]  /*0000*/  LDC R1, c[0x0][0x37c] ;  /* 0x0000df00ff017b82 */ /* 0x000e620000000800 */
[----:B------:R-:W2:Y:S01]  /*0010*/  S2R R176, SR_TID.X ;  /* 0x0000000000b07919 */ /* 0x000ea20000002100 */
[----:B------:R-:W3:Y:S01]  /*0020*/  LDCU.64 UR4, c[0x0][0x890] ;  /* 0x00011200ff0477ac */ /* 0x000ee20008000a00 */
[----:B------:R-:W-:Y:S02]  /*0030*/  PRMT R168, RZ, 0x7610, R168 ;  /* 0x00007610ffa87816 */ /* 0x000fe400000000a8 */
[----:B------:R-:W-:Y:S01]  /*0040*/  ELECT P5, URZ, PT ;  /* 0x0000000000ff782f */ /* 0x000fe200038a0000 */
[----:B------:R-:W4:Y:S01]  /*0050*/  LDCU.64 UR40, c[0x0][0x358] ;  /* 0x00006b00ff2877ac */ /* 0x000f220008000a00 */
[----:B---3--:R-:W-:-:S04]  /*0060*/  UISETP.NE.U32.AND UP0, UPT, UR4, URZ, UPT ;  /* 0x000000ff0400728c */ /* 0x008fc8000bf05070 */
[----:B------:R-:W-:Y:S01]  /*0070*/  UISETP.NE.AND.EX UP0, UPT, UR5, URZ, UPT, UP0 ;  /* 0x000000ff0500728c */ /* 0x000fe2000bf05300 */
[----:B--2---:R-:W-:-:S05]  /*0080*/  SHF.R.U32.HI R181, RZ, 0x5, R176 ;  /* 0x00000005ffb57819 */ /* 0x004fca00000116b0 */
[----:B------:R-:W2:Y:S02]  /*0090*/  SHFL.IDX PT, R0, R181, RZ, 0x1f ;  /* 0x00001fffb5007589 */ /* 0x000ea400000e0000 */
[----:B--2---:R-:W-:Y:S01]  /*00a0*/  R2UR UR8, R0 ;  /* 0x00000000000872ca */ /* 0x004fe200000e0000 */
[----:B-1--4-:R-:W-:-:S14]  /*00b0*/  BRA.U UP0, `(.L_x_0) ;  /* 0x00000001002c7547 */ /* 0x012fdc000b800000 */
[----:B------:R-:W1:Y:S02]  /*00c0*/  LDCU.64 UR6, c[0x0][0x888] ;  /* 0x00011100ff0677ac */ /* 0x000e640008000a00 */
[----:B-1----:R-:W-:-:S04]  /*00d0*/  UISETP.NE.U32.AND UP0, UPT, UR6, URZ, UPT ;  /* 0x000000ff0600728c */ /* 0x002fc8000bf05070 */
[----:B------:R-:W-:-:S09]  /*00e0*/  UISETP.NE.AND.EX UP0, UPT, UR7, URZ, UPT, UP0 ;  /* 0x000000ff0700728c */ /* 0x000fd2000bf05300 */
[----:B------:R-:W-:Y:S05]  /*00f0*/  BRA.U !UP0, `(.L_x_1) ;  /* 0x0000000108107547 */ /* 0x000fea000b800000 */
[----:B------:R-:W1:Y:S02]  /*0100*/  LDC.64 R80, c[0x0][0x888] ;  /* 0x00022200ff507b82 */ /* 0x000e640000000a00 */
[----:B-1----:R1:W5:Y:S01]  /*0110*/  LDG.E R80, desc[UR40][R80.64] ;  /* 0x0000002850507981 */ /* 0x002362000c1e1900 */
[----:B------:R-:W-:Y:S01]  /*0120*/  HFMA2 R168, -RZ, RZ, 0, 5.9604644775390625e-08 ;  /* 0x00000001ffa87431 */ /* 0x000fe200000001ff */
[----:B------:R-:W-:Y:S05]  /*0130*/  BRA `(.L_x_0) ;  /* 0x00000000000c7947 */ /* 0x000fea0003800000 */
.L_x_1:
[----:B------:R-:W1:Y:S01]  /*0140*/  LDCU UR6, c[0x0][0x880] ;  /* 0x00011000ff0677ac */ /* 0x000e620008000800 */
[----:B------:R-:W-:Y:S01]  /*0150*/  HFMA2 R168, -RZ, RZ, 0, 5.9604644775390625e-08 ;  /* 0x00000001ffa87431 */ /* 0x000fe200000001ff */
[----:B-1----:R-:W-:-:S07]  /*0160*/  MOV R80, UR6 ;  /* 0x0000000600507c02 */ /* 0x002fce0008000f00 */
.L_x_0:
[----:B------:R-:W2:Y:S02]  /*0170*/  LDCU.64 UR6, c[0x0][0x8b0] ;  /* 0x00011600ff0677ac */ /* 0x000ea40008000a00 */
[----:B--2---:R-:W-:-:S04]  /*0180*/  UISETP.NE.U32.AND UP0, UPT, UR6, URZ, UPT ;  /* 0x000000ff0600728c */ /* 0x004fc8000bf05070 */
[----:B------:R-:W-:-:S09]  /*0190*/  UISETP.NE.AND.EX UP0, UPT, UR7, URZ, UPT, UP0 ;  /* 0x000000ff0700728c */ /* 0x000fd2000bf05300 */
[----:B------:R-:W-:Y:S05]  /*01a0*/  BRA.U UP0, `(.L_x_2) ;  /* 0x0000000100247547 */ /* 0x000fea000b800000 */
[----:B------:R-:W2:Y:S02]  /*01b0*/  LDCU.64 UR6, c[0x0][0x8a8] ;  /* 0x00011500ff0677ac */ /* 0x000ea40008000a00 */
[----:B--2---:R-:W-:-:S04]  /*01c0*/  UISETP.NE.U32.AND UP0, UPT, UR6, URZ, UPT ;  /* 0x000000ff0600728c */ /* 0x004fc8000bf05070 */
[----:B------:R-:W-:-:S09]  /*01d0*/  UISETP.NE.AND.EX UP0, UPT, UR7, URZ, UPT, UP0 ;  /* 0x000000ff0700728c */ /* 0x000fd2000bf05300 */
[----:B------:R-:W-:Y:S05]  /*01e0*/  BRA.U !UP0, `(.L_x_3) ;  /* 0x00000001080c7547 */ /* 0x000fea000b800000 */
[----:B------:R-:W2:Y:S02]  /*01f0*/  LDC.64 R78, c[0x0][0x8a8] ;  /* 0x00022a00ff4e7b82 */ /* 0x000ea40000000a00 */
[----:B--2---:R2:W5:Y:S01]  /*0200*/  LDG.E R78, desc[UR40][R78.64] ;  /* 0x000000284e4e7981 */ /* 0x004562000c1e1900 */
[----:B------:R-:W-:Y:S05]  /*0210*/  BRA `(.L_x_2) ;  /* 0x0000000000087947 */ /* 0x000fea0003800000 */
.L_x_3:
[----:B------:R-:W2:Y:S02]  /*0220*/  LDCU UR6, c[0x0][0x8a0] ;  /* 0x00011400ff0677ac */ /* 0x000ea40008000800 */
[----:B--2---:R-:W-:Y:S02]  /*0230*/  MOV R78, UR6 ;  /* 0x00000006004e7c02 */ /* 0x004fe40008000f00 */
.L_x_2:
[----:B------:R-:W-:Y:S01]  /*0240*/  IMAD.U32 R0, RZ, RZ, UR8 ;  /* 0x00000008ff007e24 */ /* 0x000fe2000f8e00ff */
[----:B------:R-:W-:Y:S04]  /*0250*/  BSSY.RECONVERGENT B0, `(.L_x_4) ;  /* 0x000000c000007945 */ /* 0x000fe80003800200 */
[C---:B------:R-:W-:Y:S02]  /*0260*/  ISETP.NE.OR P1, PT, R0.reuse, 0x1, !P5 ;  /* 0x000000010000780c */ /* 0x040fe40006f25670 */
[----:B------:R-:W-:-:S11]  /*0270*/  ISETP.NE.OR P0, PT, R0, 0x3, !P5 ;  /* 0x000000030000780c */ /* 0x000fd60006f05670 */
[----:B------:R-:W-:Y:S05]  /*0280*/  @P1 BRA `(.L_x_5) ;  /* 0x0000000000201947 */ /* 0x000fea0003800000 */
[----:B------:R-:W3:Y:S02]  /*0290*/  LDCU.64 UR6, c[0x0][0x348] ;  /* 0x00006900ff0677ac */ /* 0x000ee40008000a00 */
[----:B---3--:R-:W-:Y:S02]  /*02a0*/  UIADD3 UR10, UP1, UPT, UR6, 0x80, URZ ;  /* 0x00000080060a7890 */ /* 0x008fe4000ff3e0ff */
[----:B------:R-:W-:Y:S02]  /*02b0*/  UIADD3 UR6, UP0, UPT, UR6, 0x180, URZ ;  /* 0x0000018006067890 */ /* 0x000fe4000ff1e0ff */
[----:B------:R-:W-:Y:S02]  /*02c0*/  UIADD3.X UR11, UPT, UPT, URZ, UR7, URZ, UP1, !UPT ;  /* 0x00000007ff0b7290 */ /* 0x000fe40008ffe4ff */
[----:B------:R-:W-:-:S07]  /*02d0*/  UIADD3.X UR7, UPT, UPT, URZ, UR7, URZ, UP0, !UPT ;  /* 0x00000007ff077290 */ /* 0x000fce00087fe4ff */
[----:B------:R3:W-:Y:S02]  /*02e0*/  UTMACCTL.PF [UR10] ;  /* 0x000000000a0079b9 */ /* 0x0007e40008040000 */
[----:B------:R3:W-:Y:S02]  /*02f0*/  UTMACCTL.PF [UR6] ;  /* 0x00000000060079b9 */ /* 0x0007e40008040000 */
[----:B---3--:R-:W-:Y:S01]  /*0300*/  NOP ;  /* 0x0000000000007918 */ /* 0x008fe20000000000 */
.L_x_5:
[----:B------:R-:W-:Y:S05]  /*0310*/  BSYNC.RECONVERGENT B0 ;  /* 0x0000000000007941 */ /* 0x000fea0003800200 */
.L_x_4:
[----:B------:R-:W-:Y:S04]  /*0320*/  BSSY.RECONVERGENT B0, `(.L_x_6) ;  /* 0x000000a000007945 */ /* 0x000fe80003800200 */
        /* <DEDUP_REMOVED lines=9> */
.L_x_7:
[----:B------:R-:W-:Y:S05]  /*03c0*/  BSYNC.RECONVERGENT B0 ;  /* 0x0000000000007941 */ /* 0x000fea0003800200 */
.L_x_6:
[----:B------:R-:W3:Y:S01]  /*03d0*/  LDCU.64 UR6, c[0x0][0x888] ;  /* 0x00011100ff0677ac */ /* 0x000ee20008000a00 */
[----:B------:R-:W-:Y:S02]  /*03e0*/  UISETP.EQ.U32.AND UP1, UPT, UR4, URZ, UPT ;  /* 0x000000ff0400728c */ /* 0x000fe4000bf22070 */
[----:B------:R-:W-:Y:S02]  /*03f0*/  UPLOP3.LUT UP2, UPT, UPT, UPT, UPT, 0x80, 0x8 ;  /* 0x000000000008789c */ /* 0x000fe40003f4f070 */
[----:B---3--:R-:W-:-:S04]  /*0400*/  UISETP.NE.U32.AND UP0, UPT, UR6, URZ, UPT ;  /* 0x000000ff0600728c */ /* 0x008fc8000bf05070 */
[----:B------:R-:W-:-:S04]  /*0410*/  UISETP.NE.AND.EX UP0, UPT, UR7, URZ, UPT, UP0 ;  /* 0x000000ff0700728c */ /* 0x000fc8000bf05300 */
[----:B------:R-:W-:-:S04]  /*0420*/  UISETP.EQ.OR.EX UP3, UPT, UR5, URZ, !UP0, UP1 ;  /* 0x000000ff0500728c */ /* 0x000fc8000c762710 */
[----:B------:R-:W-:-:S05]  /*0430*/  UP2UR UR44, UPR, URZ, 0x8 ;  /* 0x00000008ff2c7883 */ /* 0x000fca0008000000 */
[----:B------:R-:W-:Y:S07]  /*0440*/  BRA.U !UP3, `(.L_x_8) ;  /* 0x000000010b207547 */ /* 0x000fee000b800000 */
[----:B-----5:R-:W-:Y:S01]  /*0450*/  R2UR UR6, R80 ;  /* 0x00000000500672ca */ /* 0x020fe200000e0000 */
[----:B------:R-:W-:Y:S02]  /*0460*/  UISETP.NE.U32.AND UP2, UPT, UR4, URZ, UPT ;  /* 0x000000ff0400728c */ /* 0x000fe4000bf45070 */
[----:B------:R-:W-:Y:S02]  /*0470*/  USEL UR4, URZ, 0xffffffff, UP0 ;  /* 0xffffffffff047887 */ /* 0x000fe40008000000 */
[----:B------:R-:W-:-:S08]  /*0480*/  UISETP.NE.AND.EX UP2, UPT, UR5, URZ, UPT, UP2 ;  /* 0x000000ff0500728c */ /* 0x000fd0000bf45320 */
[----:B------:R-:W-:-:S04]  /*0490*/  UISETP.NE.AND UP1, UPT, UR6, URZ, UPT ;  /* 0x000000ff0600728c */ /* 0x000fc8000bf25270 */
[----:B------:R-:W-:-:S04]  /*04a0*/  @!UP2 USEL UR4, URZ, 0xffffffff, UP1 ;  /* 0xffffffffff04a887 */ /* 0x000fc80008800000 */
[----:B------:R-:W-:-:S04]  /*04b0*/  ULOP3.LUT UR4, UR4, 0x1, URZ, 0xc0, !UPT ;  /* 0x0000000104047892 */ /* 0x000fc8000f8ec0ff */
[----:B------:R-:W-:-:S11]  /*04c0*/  UISETP.NE.U32.AND UP2, UPT, UR4, 0x1, UPT ;  /* 0x000000010400788c */ /* 0x000fd6000bf45070 */
.L_x_8:
[----:B------:R-:W3:Y:S01]  /*04d0*/  SHFL.IDX PT, R2, R181, RZ, 0x1f ;  /* 0x00001fffb5027589 */ /* 0x000ee200000e0000 */
[----:B------:R-:W-:-:S04]  /*04e0*/  UISETP.NE.AND UP1, UPT, UR8, 0x2, UPT ;  /* 0x000000020800788c */ /* 0x000fc8000bf25270 */
[----:B------:R-:W-:Y:S01]  /*04f0*/  USEL UR13, URZ, 0x1, UP1 ;  /* 0x00000001ff0d7887 */ /* 0x000fe20008800000 */
[----:B---3--:R-:W-:-:S13]  /*0500*/  ISETP.NE.AND P0, PT, R2, RZ, PT ;  /* 0x000000ff0200720c */ /* 0x008fda0003f05270 */
[----:B------:R-:W-:Y:S05]  /*0510*/  @P0 BRA `(.L_x_9) ;  /* 0x0000000400440947 */ /* 0x000fea0003800000 */
[----:B------:R-:W-:Y:S01]  /*0520*/  ELECT P0, URZ, PT ;  /* 0x0000000000ff782f */ /* 0x000fe20003800000 */
[----:B------:R-:W-:-:S12]  /*0530*/  BSSY.RECONVERGENT B0, `(.L_x_9) ;  /* 0x000004f000007945 */ /* 0x000fd80003800200 */
[----:B------:R-:W-:Y:S05]  /*0540*/  @!P0 BRA `(.L_x_10) ;  /* 0x0000000400348947 */ /* 0x000fea0003800000 */
[----:B------:R-:W3:Y:S01]  /*0550*/  S2UR UR5, SR_CgaCtaId ;  /* 0x00000000000579c3 */ /* 0x000ee20000008800 */
[----:B------:R-:W-:Y:S01]  /*0560*/  UMOV UR6, 0x400 ;  /* 0x0000040000067882 */ /* 0x000fe20000000000 */
[----:B------:R-:W-:Y:S01]  /*0570*/  UMOV UR4, 0x1 ;  /* 0x0000000100047882 */ /* 0x000fe20000000000 */
[----:B---3--:R-:W-:Y:S02]  /*0580*/  ULEA UR5, UR5, UR6, 0x18 ;  /* 0x0000000605057291 */ /* 0x008fe4000f8ec0ff */
[----:B------:R-:W-:-:S04]  /*0590*/  UIADD3 UR6, UPT, UPT, -UR4, 0x100000, URZ ;  /* 0x0010000004067890 */ /* 0x000fc8000fffe1ff */
[----:B------:R-:W-:Y:S02]  /*05a0*/  USHF.L.U32 UR7, UR6, 0xb, URZ ;  /* 0x0000000b06077899 */ /* 0x000fe400080006ff */
[----:B------:R-:W-:Y:S01]  /*05b0*/  USHF.L.U32 UR6, UR6, 0x1, URZ ;  /* 0x0000000106067899 */ /* 0x000fe200080006ff */
[----:B------:R-:W3:Y:S11]  /*05c0*/  FENCE.VIEW.ASYNC.S ;  /* 0x00000000000073c6 */ /* 0x000ef60000000000 */
[----:B---3--:R3:W4:Y:S01]  /*05d0*/  SYNCS.EXCH.64 URZ, [UR5], UR6 ;  /* 0x0000000605ff75b2 */ /* 0x0087220008000100 */
[----:B------:R3:W1:Y:S01]  /*05e0*/  SYNCS.EXCH.64 URZ, [UR5+0x110], UR6 ;  /* 0x0001100605ff75b2 */ /* 0x0006620008000100 */
        /* <DEDUP_REMOVED lines=65> */
[----:B------:R3:W1:Y:S02]  /*0a00*/  SYNCS.EXCH.64 URZ, [UR5+0x218], UR6 ;  /* 0x0002180605ff75b2 */ /* 0x0006640008000100 */
[----:B---34-:R-:W-:Y:S01]  /*0a10*/  NOP ;  /* 0x0000000000007918 */ /* 0x018fe20000000000 */
.L_x_10:
[----:B------:R-:W-:Y:S05]  /*0a20*/  BSYNC.RECONVERGENT B0 ;  /* 0x0000000000007941 */ /* 0x000fea0003800200 */
.L_x_9:
[----:B------:R-:W3:Y:S01]  /*0a30*/  SHFL.IDX PT, R2, R181, RZ, 0x1f ;  /* 0x00001fffb5027589 */ /* 0x000ee200000e0000 */
[----:B------:R-:W-:Y:S01]  /*0a40*/  NOP ;  /* 0x0000000000007918 */ /* 0x000fe20000000000 */
[----:B---3--:R-:W-:-:S13]  /*0a50*/  ISETP.NE.AND P0, PT, R2, 0x1, PT ;  /* 0x000000010200780c */ /* 0x008fda0003f05270 */
[----:B------:R-:W-:Y:S05]  /*0a60*/  @P0 BRA `(.L_x_11) ;  /* 0x0000000000400947 */ /* 0x000fea0003800000 */
[----:B------:R-:W3:Y:S01]  /*0a70*/  S2UR UR6, SR_CgaCtaId ;  /* 0x00000000000679c3 */ /* 0x000ee20000008800 */
[----:B------:R-:W-:Y:S01]  /*0a80*/  UMOV UR7, 0x400 ;  /* 0x0000040000077882 */ /* 0x000fe20000000000 */
[----:B------:R-:W-:Y:S01]  /*0a90*/  UMOV UR5, 0x20 ;  /* 0x0000002000057882 */ /* 0x000fe20000000000 */
[----:B------:R-:W-:Y:S01]  /*0aa0*/  UMOV UR4, 0x80 ;  /* 0x0000008000047882 */ /* 0x000fe20000000000 */
[----:B------:R-:W-:-:S04]  /*0ab0*/  UIADD3 UR10, UPT, UPT, -UR5, 0x100000, URZ ;  /* 0x00100000050a7890 */ /* 0x000fc8000fffe1ff */
[----:B------:R-:W-:Y:S02]  /*0ac0*/  USHF.L.U32 UR11, UR10, 0xb, URZ ;  /* 0x0000000b0a0b7899 */ /* 0x000fe400080006ff */
[----:B------:R-:W-:Y:S02]  /*0ad0*/  USHF.L.U32 UR10, UR10, 0x1, URZ ;  /* 0x000000010a0a7899 */ /* 0x000fe400080006ff */
[----:B------:R-:W-:-:S04]  /*0ae0*/  UIADD3 UR4, UPT, UPT, -UR4, 0x100000, URZ ;  /* 0x0010000004047890 */ /* 0x000fc8000fffe1ff */
[----:B------:R-:W-:Y:S02]  /*0af0*/  USHF.L.U32 UR5, UR4, 0xb, URZ ;  /* 0x0000000b04057899 */ /* 0x000fe400080006ff */
[----:B------:R-:W-:Y:S01]  /*0b00*/  USHF.L.U32 UR4, UR4, 0x1, URZ ;  /* 0x0000000104047899 */ /* 0x000fe200080006ff */
[----:B------:R-:W-:Y:S01]  /*0b10*/  ELECT P0, URZ, PT ;  /* 0x0000000000ff782f */ /* 0x000fe20003800000 */
[----:B---3--:R-:W-:Y:S01]  /*0b20*/  ULEA UR6, UR6, UR7, 0x18 ;  /* 0x0000000706067291 */ /* 0x008fe2000f8ec0ff */
[----:B------:R-:W3:Y:S11]  /*0b30*/  FENCE.VIEW.ASYNC.S ;  /* 0x00000000000073c6 */ /* 0x000ef60000000000 */
[----:B---3--:R3:W4:Y:S01]  /*0b40*/  SYNCS.EXCH.64 URZ, [UR6+0x220], UR10 ;  /* 0x0002200a06ff75b2 */ /* 0x0087220008000100 */
[----:B------:R3:W1:Y:S01]  /*0b50*/  SYNCS.EXCH.64 URZ, [UR6+0x228], UR4 ;  /* 0x0002280406ff75b2 */ /* 0x0006620008000100 */
[----:B------:R-:W-:Y:S01]  /*0b60*/  NOP ;  /* 0x0000000000007918 */ /* 0x000fe20000000000 */
.L_x_11:
[----:B------:R-:W2:Y:S01]  /*0b70*/  SHFL.IDX PT, R2, R181, RZ, 0x1f ;  /* 0x00001fffb5027589 */ /* 0x000ea200000e0000 */
[----:B------:R-:W-:Y:S01]  /*0b80*/  NOP ;  /* 0x0000000000007918 */ /* 0x000fe20000000000 */
[----:B--2---:R-:W-:-:S13]  /*0b90*/  ISETP.NE.AND P0, PT, R2, 0x3, PT ;  /* 0x000000030200780c */ /* 0x004fda0003f05270 */
[----:B------:R-:W-:Y:S05]  /*0ba0*/  @P0 BRA `(.L_x_12) ;  /* 0x0000000000300947 */ /* 0x000fea0003800000 */
[----:B---3--:R-:W2:Y:S01]  /*0bb0*/  S2UR UR5, SR_CgaCtaId ;  /* 0x00000000000579c3 */ /* 0x008ea20000008800 */
[----:B------:R-:W-:Y:S01]  /*0bc0*/  UMOV UR6, 0x400 ;  /* 0x0000040000067882 */ /* 0x000fe20000000000 */
[----:B------:R-:W-:Y:S01]  /*0bd0*/  UMOV UR4, 0x20 ;  /* 0x0000002000047882 */ /* 0x000fe20000000000 */
[----:B------:R-:W-:Y:S01]  /*0be0*/  ELECT P0, URZ, PT ;  /* 0x0000000000ff782f */ /* 0x000fe20003800000 */
[----:B--2---:R-:W-:Y:S02]  /*0bf0*/  ULEA UR5, UR5, UR6, 0x18 ;  /* 0x0000000605057291 */ /* 0x004fe4000f8ec0ff */
[----:B------:R-:W-:-:S04]  /*0c00*/  UIADD3 UR6, UPT, UPT, -UR4, 0x100000, URZ ;  /* 0x0010000004067890 */ /* 0x000fc8000fffe1ff */
[----:B------:R-:W-:Y:S02]  /*0c10*/  USHF.L.U32 UR7, UR6, 0xb, URZ ;  /* 0x0000000b06077899 */ /* 0x000fe400080006ff */
[----:B------:R-:W-:Y:S01]  /*0c20*/  USHF.L.U32 UR6, UR6, 0x1, URZ ;  /* 0x0000000106067899 */ /* 0x000fe200080006ff */
[----:B------:R-:W2:Y:S11]  /*0c30*/  FENCE.VIEW.ASYNC.S ;  /* 0x00000000000073c6 */ /* 0x000eb60000000000 */
[----:B--2---:R2:W3:Y:S01]  /*0c40*/  SYNCS.EXCH.64 URZ, [UR5+0x230], UR6 ;  /* 0x0002300605ff75b2 */ /* 0x0044e20008000100 */
[----:B------:R2:W1:Y:S01]  /*0c50*/  SYNCS.EXCH.64 URZ, [UR5+0x238], UR6 ;  /* 0x0002380605ff75b2 */ /* 0x0004620008000100 */
[----:B------:R-:W-:Y:S01]  /*0c60*/  NOP ;  /* 0x0000000000007918 */ /* 0x000fe20000000000 */
.L_x_12:
[----:B------:R-:W4:Y:S01]  /*0c70*/  SHFL.IDX PT, R2, R181, RZ, 0x1f ;  /* 0x00001fffb5027589 */ /* 0x000f2200000e0000 */
[----:B------:R-:W-:Y:S01]  /*0c80*/  NOP ;  /* 0x0000000000007918 */ /* 0x000fe20000000000 */
[----:B----4-:R-:W-:-:S13]  /*0c90*/  ISETP.NE.AND P0, PT, R2, 0x4, PT ;  /* 0x000000040200780c */ /* 0x010fda0003f05270 */
[----:B------:R-:W-:Y:S05]  /*0ca0*/  @P0 BRA `(.L_x_13) ;  /* 0x00000000004c0947 */ /* 0x000fea0003800000 */
[----:B--23--:R-:W2:Y:S01]  /*0cb0*/  S2UR UR5, SR_CgaCtaId ;  /* 0x00000000000579c3 */ /* 0x00cea20000008800 */
[----:B------:R-:W-:Y:S01]  /*0cc0*/  UMOV UR7, 0x100 ;  /* 0x0000010000077882 */ /* 0x000fe20000000000 */
[----:B------:R-:W-:Y:S01]  /*0cd0*/  UMOV UR6, 0x400 ;  /* 0x0000040000067882 */ /* 0x000fe20000000000 */
[----:B------:R-:W-:Y:S01]  /*0ce0*/  USEL UR7, UR7, 0xe0, UP2 ;  /* 0x000000e007077887 */ /* 0x000fe20009000000 */
[----:B------:R-:W-:Y:S01]  /*0cf0*/  UMOV UR4, 0x1 ;  /* 0x0000000100047882 */ /* 0x000fe20000000000 */
[----:B------:R-:W-:Y:S01]  /*0d00*/  ELECT P0, URZ, PT ;  /* 0x0000000000ff782f */ /* 0x000fe20003800000 */
[----:B------:R-:W-:-:S04]  /*0d10*/  UIADD3 UR10, UPT, UPT, -UR4, 0x100000, URZ ;  /* 0x00100000040a7890 */ /* 0x000fc8000fffe1ff */
[----:B------:R-:W-:Y:S02]  /*0d20*/  USHF.L.U32 UR11, UR10, 0xb, URZ ;  /* 0x0000000b0a0b7899 */ /* 0x000fe400080006ff */
[----:B------:R-:W-:Y:S02]  /*0d30*/  USHF.L.U32 UR10, UR10, 0x1, URZ ;  /* 0x000000010a0a7899 */ /* 0x000fe400080006ff */
[----:B--2---:R-:W-:Y:S02]  /*0d40*/  ULEA UR5, UR5, UR6, 0x18 ;  /* 0x0000000605057291 */ /* 0x004fe4000f8ec0ff */
[----:B------:R-:W-:-:S04]  /*0d50*/  UIADD3 UR6, UPT, UPT, -UR7, 0x100000, URZ ;  /* 0x0010000007067890 */ /* 0x000fc8000fffe1ff */
[----:B------:R-:W-:Y:S02]  /*0d60*/  USHF.L.U32 UR7, UR6, 0xb, URZ ;  /* 0x0000000b06077899 */ /* 0x000fe400080006ff */
[----:B------:R-:W-:Y:S01]  /*0d70*/  USHF.L.U32 UR6, UR6, 0x1, URZ ;  /* 0x0000000106067899 */ /* 0x000fe200080006ff */
[----:B------:R-:W2:Y:S03]  /*0d80*/  FENCE.VIEW.ASYNC.S ;  /* 0x00000000000073c6 */ /* 0x000ea60000000000 */
[----:B--2---:R4:W2:Y:S08]  /*0d90*/  SYNCS.EXCH.64 URZ, [UR5+0x240], UR10 ;  /* 0x0002400a05ff75b2 */ /* 0x0048b00008000100 */
[----:B------:R4:W3:Y:S01]  /*0da0*/  SYNCS.EXCH.64 URZ, [UR5+0x250], UR6 ;  /* 0x0002500605ff75b2 */ /* 0x0008e20008000100 */
[----:B------:R4:W1:Y:S01]  /*0db0*/  SYNCS.EXCH.64 URZ, [UR5+0x248], UR10 ;  /* 0x0002480a05ff75b2 */ /* 0x0008620008000100 */
[----:B------:R4:W1:Y:S02]  /*0dc0*/  SYNCS.EXCH.64 URZ, [UR5+0x258], UR6 ;  /* 0x0002580605ff75b2 */ /* 0x0008640008000100 */
[----:B----4-:R-:W-:Y:S01]  /*0dd0*/  NOP ;  /* 0x0000000000007918 */ /* 0x010fe20000000000 */
.L_x_13:
[----:B------:R-:W4:Y:S01]  /*0de0*/  SHFL.IDX PT, R2, R181, RZ, 0x1f ;  /* 0x00001fffb5027589 */ /* 0x000f2200000e0000 */
[----:B------:R-:W-:Y:S01]  /*0df0*/  NOP ;  /* 0x0000000000007918 */ /* 0x000fe20000000000 */
[----:B----4-:R-:W-:-:S13]  /*0e00*/  ISETP.NE.AND P0, PT, R2, 0x5, PT ;  /* 0x000000050200780c */ /* 0x010fda0003f05270 */
[----:B------:R-:W-:Y:S05]  /*0e10*/  @P0 BRA `(.L_x_14) ;  /* 0x0000000000580947 */ /* 0x000fea0003800000 */
[----:B--23--:R-:W2:Y:S01]  /*0e20*/  S2UR UR6, SR_CgaCtaId ;  /* 0x00000000000679c3 */ /* 0x00cea20000008800 */
        /* <DEDUP_REMOVED lines=10> */
[----:B--2---:R-:W-:Y:S01]  /*0ed0*/  ULEA UR6, UR6, UR7, 0x18 ;  /* 0x0000000706067291 */ /* 0x004fe2000f8ec0ff */
[----:B------:R-:W2:Y:S11]  /*0ee0*/  FENCE.VIEW.ASYNC.S ;  /* 0x00000000000073c6 */ /* 0x000eb60000000000 */
[----:B--2---:R4:W2:Y:S01]  /*0ef0*/  SYNCS.EXCH.64 URZ, [UR6+0x260], UR10 ;  /* 0x0002600a06ff75b2 */ /* 0x0048a20008000100 */
[----:B------:R4:W3:Y:S01]  /*0f00*/  SYNCS.EXCH.64 URZ, [UR6+0x280], UR4 ;  /* 0x0002800406ff75b2 */ /* 0x0008e20008000100 */
[----:B------:R4:W1:Y:S01]  /*0f10*/  SYNCS.EXCH.64 URZ, [UR6+0x268], UR10 ;  /* 0x0002680a06ff75b2 */ /* 0x0008620008000100 */
[----:B------:R4:W1:Y:S01]  /*0f20*/  SYNCS.EXCH.64 URZ, [UR6+0x288], UR4 ;  /* 0x0002880406ff75b2 */ /* 0x0008620008000100 */
[----:B------:R4:W1:Y:S01]  /*0f30*/  SYNCS.EXCH.64 URZ, [UR6+0x270], UR10 ;  /* 0x0002700a06ff75b2 */ /* 0x0008620008000100 */
[----:B------:R4:W1:Y:S01]  /*0f40*/  SYNCS.EXCH.64 URZ, [UR6+0x290], UR4 ;  /* 0x0002900406ff75b2 */ /* 0x0008620008000100 */
[----:B------:R4:W1:Y:S01]  /*0f50*/  SYNCS.EXCH.64 URZ, [UR6+0x278], UR10 ;  /* 0x0002780a06ff75b2 */ /* 0x0008620008000100 */
[----:B------:R4:W1:Y:S02]  /*0f60*/  SYNCS.EXCH.64 URZ, [UR6+0x298], UR4 ;  /* 0x0002980406ff75b2 */ /* 0x0008640008000100 */
[----:B----4-:R-:W-:Y:S01]  /*0f70*/  NOP ;  /* 0x0000000000007918 */ /* 0x010fe20000000000 */
.L_x_14:
[----:B------:R-:W4:Y:S01]  /*0f80*/  SHFL.IDX PT, R2, R181, RZ, 0x1f ;  /* 0x00001fffb5027589 */ /* 0x000f2200000e0000 */
[----:B------:R-:W-:Y:S01]  /*0f90*/  NOP ;  /* 0x0000000000007918 */ /* 0x000fe20000000000 */
[----:B----4-:R-:W-:-:S13]  /*0fa0*/  ISETP.NE.AND P0, PT, R2, 0x3, PT ;  /* 0x000000030200780c */ /* 0x010fda0003f05270 */
[----:B------:R-:W-:Y:S05]  /*0fb0*/  @P0 BRA `(.L_x_15) ;  /* 0x0000000000380947 */ /* 0x000fea0003800000 */
[----:B--23--:R-:W2:Y:S01]  /*0fc0*/  S2UR UR5, SR_CgaCtaId ;  /* 0x00000000000579c3 */ /* 0x00cea20000008800 */
        /* <DEDUP_REMOVED lines=8> */
[----:B--2---:R4:W2:Y:S01]  /*1050*/  SYNCS.EXCH.64 URZ, [UR5+0x2a0], UR6 ;  /* 0x0002a00605ff75b2 */ /* 0x0048a20008000100 */
[----:B------:R4:W3:Y:S01]  /*1060*/  SYNCS.EXCH.64 URZ, [UR5+0x2b0], UR6 ;  /* 0x0002b00605ff75b2 */ /* 0x0008e20008000100 */
[----:B------:R4:W1:Y:S01]  /*1070*/  SYNCS.EXCH.64 URZ, [UR5+0x2a8], UR6 ;  /* 0x0002a80605ff75b2 */ /* 0x0008620008000100 */
[----:B------:R4:W1:Y:S02]  /*1080*/  SYNCS.EXCH.64 URZ, [UR5+0x2b8], UR6 ;  /* 0x0002b80605ff75b2 */ /* 0x0008640008000100 */
[----:B----4-:R-:W-:Y:S01]  /*1090*/  NOP ;  /* 0x0000000000007918 */ /* 0x010fe20000000000 */
.L_x_15:
[----:B--23--:R-:W2:Y:S01]  /*10a0*/  S2UR UR5, SR_CTAID.X ;  /* 0x00000000000579c3 */ /* 0x00cea20000002500 */
[----:B------:R-:W-:-:S05]  /*10b0*/  CS2R.32 R167, SR_CgaSize ;  /* 0x0000000000a77805 */ /* 0x000fca0000008a00 */
[----:B------:R-:W-:-:S05]  /*10c0*/  IMAD R167, R167, -0xa0, RZ ;  /* 0xffffff60a7a77824 */ /* 0x000fca00078e02ff */
[----:B------:R-:W-:-:S14]  /*10d0*/  R2UR UR7, R167 ;  /* 0x00000000a70772ca */ /* 0x000fdc00000e0000 */
[----:B------:R-:W3:Y:S01]  /*10e0*/  LDCU UR7, c[0x0][UR7+0x2b0] ;  /* 0x00005600070777ac */ /* 0x000ee20008000800 */
[----:B------:R-:W-:Y:S01]  /*10f0*/  NOP ;  /* 0x0000000000007918 */ /* 0x000fe20000000000 */
[----:B------:R-:W-:-:S05]  /*1100*/  CS2R.32 R167, SR_CgaSize ;  /* 0x0000000000a77805 */ /* 0x000fca0000008a00 */
[----:B------:R-:W-:-:S05]  /*1110*/  IMAD R167, R167, -0xa0, RZ ;  /* 0xffffff60a7a77824 */ /* 0x000fca00078e02ff */
[----:B------:R-:W-:-:S14]  /*1120*/  R2UR UR6, R167 ;  /* 0x00000000a70672ca */ /* 0x000fdc00000e0000 */
[----:B------:R-:W4:Y:S01]  /*1130*/  LDCU UR6, c[0x0][UR6+0x2b4] ;  /* 0x00005680060677ac */ /* 0x000f220008000800 */
[----:B------:R-:W1:Y:S08]  /*1140*/  S2UR UR4, SR_CTAID.Y ;  /* 0x00000000000479c3 */ /* 0x000e700000002600 */
[----:B------:R-:W4:Y:S01]  /*1150*/  LDC R9, c[0x0][0xb24] ;  /* 0x0002c900ff097b82 */ /* 0x000f220000000800 */
[----:B--2---:R-:W-:-:S02]  /*1160*/  I2FP.F32.U32 R4, UR5 ;  /* 0x0000000500047c45 */ /* 0x004fc40008201000 */
[----:B------:R-:W-:-:S05]  /*1170*/  CS2R.32 R5, SR_CgaSize ;  /* 0x0000000000057805 */ /* 0x000fca0000008a00 */
[----:B------:R-:W-:-:S06]  /*1180*/  IMAD R5, R5, -0xa0, RZ ;  /* 0xffffff6005057824 */ /* 0x000fcc00078e02ff */
[----:B------:R-:W2:Y:S01]  /*1190*/  LDC R5, c[0x0][R5+0x2a0] ;  /* 0x0000a80005057b82 */ /* 0x000ea20000000800 */
[----:B------:R-:W-:Y:S01]  /*11a0*/  MOV R167, UR5 ;  /* 0x0000000500a77c02 */ /* 0x000fe20008000f00 */
[----:B---3--:R-:W-:Y:S01]  /*11b0*/  FMUL R4, R4, UR7 ;  /* 0x0000000704047c20 */ /* 0x008fe20008400000 */
[----:B-1----:R-:W-:Y:S02]  /*11c0*/  I2FP.F32.U32 R2, UR4 ;  /* 0x0000000400027c45 */ /* 0x002fe40008201000 */
[----:B------:R-:W-:-:S05]  /*11d0*/  CS2R.32 R3, SR_CgaSize ;  /* 0x0000000000037805 */ /* 0x000fca0000008a00 */
[----:B------:R-:W-:-:S06]  /*11e0*/  IMAD R3, R3, -0xa0, RZ ;  /* 0xffffff6003037824 */ /* 0x000fcc00078e02ff */
[----:B------:R-:W1:Y:S01]  /*11f0*/  LDC R3, c[0x0][R3+0x2a4] ;  /* 0x0000a90003037b82 */ /* 0x000e620000000800 */
[----:B------:R-:W3:Y:S01]  /*1200*/  F2I.U32.TRUNC.NTZ R166, R4 ;  /* 0x0000000400a67305 */ /* 0x000ee2000020f000 */
[----:B------:R-:W-:Y:S01]  /*1210*/  MOV R165, UR4 ;  /* 0x0000000400a57c02 */ /* 0x000fe20008000f00 */
[----:B----4-:R-:W-:-:S05]  /*1220*/  FMUL R2, R2, UR6 ;  /* 0x0000000602027c20 */ /* 0x010fca0008400000 */
[----:B------:R-:W-:Y:S01]  /*1230*/  BAR.SYNC.DEFER_BLOCKING 0x0 ;  /* 0x0000000000007b1d */ /* 0x000fe20000010000 */
[----:B------:R-:W-:-:S05]  /*1240*/  ISETP.GE.AND P0, PT, R9, 0x1, PT ;  /* 0x000000010900780c */ /* 0x000fca0003f06270 */
[----:B------:R-:W4:Y:S02]  /*1250*/  F2I.U32.TRUNC.NTZ R164, R2 ;  /* 0x0000000200a47305 */ /* 0x000f24000020f000 */
[----:B------:R-:W1:Y:S01]  /*1260*/  S2UR UR36, SR_CTAID.Z ;  /* 0x00000000002479c3 */ /* 0x000e620000002700 */
[----:B---3--:R-:W-:-:S05]  /*1270*/  IADD3 R166, PT, PT, -R166, RZ, RZ ;  /* 0x000000ffa6a67210 */ /* 0x008fca0007ffe1ff */
[----:B--2---:R-:W-:Y:S01]  /*1280*/  IMAD R166, R5, R166, UR5 ;  /* 0x0000000505a67e24 */ /* 0x004fe2000f8e02a6 */
[----:B----4-:R-:W-:-:S05]  /*1290*/  IADD3 R164, PT, PT, -R164, RZ, RZ ;  /* 0x000000ffa4a47210 */ /* 0x010fca0007ffe1ff */
[----:B-1----:R-:W-:Y:S01]  /*12a0*/  IMAD R164, R3, R164, UR4 ;  /* 0x0000000403a47e24 */ /* 0x002fe2000f8e02a4 */
[----:B------:R-:W-:Y:S06]  /*12b0*/  @!P0 BRA `(.L_x_16) ;  /* 0x0000000000b88947 */ /* 0x000fec0003800000 */
[----:B------:R-:W1:Y:S01]  /*12c0*/  LDC.64 R4, c[0x0][0xb18] ;  /* 0x0002c600ff047b82 */ /* 0x000e620000000a00 */
[----:B------:R-:W-:-:S07]  /*12d0*/  ISETP.NE.AND P0, PT, R9, 0x1, PT ;  /* 0x000000010900780c */ /* 0x000fce0003f05270 */
[----:B------:R-:W2:Y:S08]  /*12e0*/  LDC R10, c[0x0][0xb0c] ;  /* 0x0002c300ff0a7b82 */ /* 0x000eb00000000800 */
[----:B------:R-:W3:Y:S08]  /*12f0*/  LDC R11, c[0x0][0x370] ;  /* 0x0000dc00ff0b7b82 */ /* 0x000ef00000000800 */
[----:B------:R-:W4:Y:S01]  /*1300*/  LDC R12, c[0x0][0x374] ;  /* 0x0000dd00ff0c7b82 */ /* 0x000f220000000800 */
[----:B-1----:R-:W-:-:S07]  /*1310*/  ISETP.NE.AND P1, PT, R4, 0x1, PT ;  /* 0x000000010400780c */ /* 0x002fce0003f25270 */
[----:B------:R-:W3:Y:S01]  /*1320*/  LDC.64 R6, c[0x0][0xb10] ;  /* 0x0002c400ff067b82 */ /* 0x000ee20000000a00 */
[----:B--2---:R-:W-:-:S07]  /*1330*/  ISETP.NE.AND P2, PT, R10, 0x1, PT ;  /* 0x000000010a00780c */ /* 0x004fce0003f45270 */
[----:B------:R-:W1:Y:S08]  /*1340*/  LDC R8, c[0x0][0xb20] ;  /* 0x0002c800ff087b82 */ /* 0x000e700000000800 */
[----:B------:R-:W2:Y:S01]  /*1350*/  LDC.64 R2, c[0x0][0xb28] ;  /* 0x0002ca00ff027b82 */ /* 0x000ea20000000a00 */
[----:B----4-:R-:W-:-:S04]  /*1360*/  IMAD.HI.U32 R13, R12, R5, RZ ;  /* 0x000000050c0d7227 */ /* 0x010fc800078e00ff */
[----:B------:R-:W-:-:S04]  /*1370*/  IMAD.HI.U32 R5, R165, R5, RZ ;  /* 0x00000005a5057227 */ /* 0x000fc800078e00ff */
[----:B---3--:R-:W-:-:S04]  /*1380*/  IMAD.HI.U32 R14, R11, R6, RZ ;  /* 0x000000060b0e7227 */ /* 0x008fc800078e00ff */
[----:B------:R-:W-:Y:S01]  /*1390*/  IMAD.HI.U32 R16, R167, R6, RZ ;  /* 0x00000006a7107227 */ /* 0x000fe200078e00ff */
[-C--:B------:R-:W-:Y:S02]  /*13a0*/  @P2 SHF.R.U32.HI R11, RZ, R7.reuse, R14 ;  /* 0x00000007ff0b2219 */ /* 0x080fe4000001160e */
[-C--:B-1----:R-:W-:Y:S02]  /*13b0*/  @P1 SHF.R.U32.HI R12, RZ, R8.reuse, R13 ;  /* 0x00000008ff0c1219 */ /* 0x082fe4000001160d */
[----:B------:R-:W-:Y:S02]  /*13c0*/  SHF.R.U32.HI R8, RZ, R8, R5 ;  /* 0x00000008ff087219 */ /* 0x000fe40000011605 */
[----:B------:R-:W-:Y:S02]  /*13d0*/  SHF.R.U32.HI R16, RZ, R7, R16 ;  /* 0x00000007ff107219 */ /* 0x000fe40000011610 */
[----:B------:R-:W-:Y:S01]  /*13e0*/  SEL R5, R165, R8, !P1 ;  /* 0x00000008a5057207 */ /* 0x000fe20004800000 */
[----:B--2---:R-:W-:Y:S01]  /*13f0*/  IMAD.HI.U32 R14, R12, R2, RZ ;  /* 0x000000020c0e7227 */ /* 0x004fe200078e00ff */
[----:B------:R-:W-:-:S03]  /*1400*/  SEL R7, R167, R16, !P2 ;  /* 0x00000010a7077207 */ /* 0x000fc60005000000 */
[----:B------:R-:W-:Y:S01]  /*1410*/  IMAD.HI.U32 R6, R11, R2, RZ ;  /* 0x000000020b067227 */ /* 0x000fe200078e00ff */
[----:B------:R-:W-:-:S04]  /*1420*/  @P0 SHF.R.U32.HI R12, RZ, R3, R14 ;  /* 0x00000003ff0c0219 */ /* 0x000fc8000001160e */
[----:B------:R-:W-:Y:S01]  /*1430*/  @P0 SHF.R.U32.HI R11, RZ, R3, R6 ;  /* 0x00000003ff0b0219 */ /* 0x000fe20000011606 */
[----:B------:R-:W-:-:S04]  /*1440*/  IMAD R12, R12, R9, RZ ;  /* 0x000000090c0c7224 */ /* 0x000fc800078e02ff */
[----:B------:R-:W-:Y:S01]  /*1450*/  IMAD R6, R11, R9, RZ ;  /* 0x000000090b067224 */ /* 0x000fe200078e02ff */
[----:B------:R-:W-:-:S04]  /*1460*/  ISETP.GE.AND P1, PT, R5, R12, PT ;  /* 0x0000000c0500720c */ /* 0x000fc80003f26270 */
[----:B------:R-:W-:Y:S01]  /*1470*/  ISETP.GE.OR P1, PT, R7, R6, P1 ;  /* 0x000000060700720c */ /* 0x000fe20000f26670 */
[----:B------:R-:W-:-:S05]  /*1480*/  IMAD.HI.U32 R6, R5, R2, RZ ;  /* 0x0000000205067227 */ /* 0x000fca00078e00ff */
[----:B------:R-:W-:-:S04]  /*1490*/  SHF.R.U32.HI R6, RZ, R3, R6 ;  /* 0x00000003ff067219 */ /* 0x000fc80000011606 */
[----:B------:R-:W-:-:S03]  /*14a0*/  SEL R6, R5, R6, !P0 ;  /* 0x0000000605067207 */ /* 0x000fc60004000000 */
[----:B------:R-:W-:Y:S01]  /*14b0*/  @!P1 IMAD.HI.U32 R8, R7, R2, RZ ;  /* 0x0000000207089227 */ /* 0x000fe200078e00ff */
[----:B------:R-:W-:-:S04]  /*14c0*/  IADD3 R2, PT, PT, -R6, RZ, RZ ;  /* 0x000000ff06027210 */ /* 0x000fc80007ffe1ff */
[----:B------:R-:W-:Y:S01]  /*14d0*/  @!P1 SHF.R.U32.HI R8, RZ, R3, R8 ;  /* 0x00000003ff089219 */ /* 0x000fe20000011608 */
[----:B------:R-:W-:-:S03]  /*14e0*/  IMAD R2, R9, R2, R5 ;  /* 0x0000000209027224 */ /* 0x000fc600078e0205 */
[----:B------:R-:W-:Y:S02]  /*14f0*/  @!P1 SEL R3, R7, R8, !P0 ;  /* 0x0000000807039207 */ /* 0x000fe40004000000 */
[----:B------:R-:W-:-:S03]  /*1500*/  IADD3 R8, PT, PT, -R5, RZ, RZ ;  /* 0x000000ff05087210 */ /* 0x000fc60007ffe1ff */
[--C-:B------:R-:W-:Y:S02]  /*1510*/  @!P1 IMAD.IADD R6, R6, 0x1, -R3.reuse ;  /* 0x0000000106069824 */ /* 0x100fe400078e0a03 */
[----:B------:R-:W-:Y:S01]  /*1520*/  @!P1 IMAD R3, R2, R11, R3 ;  /* 0x0000000b02039224 */ /* 0x000fe200078e0203 */
[----:B------:R-:W-:Y:S01]  /*1530*/  IADD3 R2, PT, PT, -R7, RZ, RZ ;  /* 0x000000ff07027210 */ /* 0x000fe20007ffe1ff */
[----:B------:R-:W-:Y:S02]  /*1540*/  @!P1 IMAD R5, R6, R9, R7 ;  /* 0x0000000906059224 */ /* 0x000fe400078e0207 */
[----:B------:R-:W-:Y:S02]  /*1550*/  IMAD R8, R4, R8, R165 ;  /* 0x0000000804087224 */ /* 0x000fe400078e02a5 */
[----:B------:R-:W-:Y:S02]  /*1560*/  @!P1 IMAD.MOV.U32 R7, RZ, RZ, R3 ;  /* 0x000000ffff079224 */ /* 0x000fe400078e0003 */
[----:B------:R-:W-:-:S02]  /*1570*/  IMAD R2, R10, R2, R167 ;  /* 0x000000020a027224 */ /* 0x000fc400078e02a7 */
[----:B------:R-:W-:Y:S02]  /*1580*/  IMAD R165, R5, R4, R8 ;  /* 0x0000000405a57224 */ /* 0x000fe400078e0208 */
[----:B------:R-:W-:Y:S02]  /*1590*/  IMAD R167, R7, R10, R2 ;  /* 0x0000000a07a77224 */ /* 0x000fe400078e0202 */
.L_x_16:
[----:B------:R-:W1:Y:S01]  /*15a0*/  LDCU UR4, c[0x0][0xb30] ;  /* 0x00016600ff0477ac */ /* 0x000e620008000800 */
[----:B------:R-:W2:Y:S08]  /*15b0*/  S2UR UR37, SR_CgaCtaId ;  /* 0x00000000002579c3 */ /* 0x000eb00000008800 */
[----:B------:R-:W3:Y:S01]  /*15c0*/  LDC R72, c[0x0][0xb24] ;  /* 0x0002c900ff487b82 */ /* 0x000ee20000000800 */
[----:B-1----:R-:W-:-:S09]  /*15d0*/  UISETP.NE.AND UP1, UPT, UR4, 0x1, UPT ;  /* 0x000000010400788c */ /* 0x002fd2000bf25270 */
[----:B--2---:R-:W-:Y:S05]  /*15e0*/  BRA.U UP1, `(.L_x_17) ;  /* 0x0000000101407547 */ /* 0x004fea000b800000 */
[----:B------:R-:W1:Y:S08]  /*15f0*/  LDC.64 R4, c[0x0][0xb10] ;  /* 0x0002c400ff047b82 */ /* 0x000e700000000a00 */
[----:B------:R-:W2:Y:S08]  /*1600*/  LDC.64 R2, c[0x0][0xb18] ;  /* 0x0002c600ff027b82 */ /* 0x000eb00000000a00 */
[----:B------:R-:W4:Y:S08]  /*1610*/  LDC R6, c[0x0][0xb20] ;  /* 0x0002c800ff067b82 */ /* 0x000f300000000800 */
[----:B------:R-:W3:Y:S01]  /*1620*/  LDC R8, c[0x0][0xb0c] ;  /* 0x0002c300ff087b82 */ /* 0x000ee20000000800 */
[----:B-1----:R-:W-:-:S05]  /*1630*/  IMAD.HI.U32 R4, R167, R4, RZ ;  /* 0x00000004a7047227 */ /* 0x002fca00078e00ff */
[----:B------:R-:W-:Y:S01]  /*1640*/  SHF.R.U32.HI R4, RZ, R5, R4 ;  /* 0x00000005ff047219 */ /* 0x000fe20000011604 */
[----:B--2---:R-:W-:Y:S01]  /*1650*/  IMAD.HI.U32 R3, R165, R3, RZ ;  /* 0x00000003a5037227 */ /* 0x004fe200078e00ff */
[----:B------:R-:W-:-:S04]  /*1660*/  ISETP.NE.AND P0, PT, R2, 0x1, PT ;  /* 0x000000010200780c */ /* 0x000fc80003f05270 */
[----:B----4-:R-:W-:-:S04]  /*1670*/  SHF.R.U32.HI R6, RZ, R6, R3 ;  /* 0x00000006ff067219 */ /* 0x010fc80000011603 */
[----:B------:R-:W-:Y:S02]  /*1680*/  SEL R3, R165, R6, !P0 ;  /* 0x00000006a5037207 */ /* 0x000fe40004000000 */
[----:B---3--:R-:W-:-:S04]  /*1690*/  ISETP.NE.AND P1, PT, R8, 0x1, PT ;  /* 0x000000010800780c */ /* 0x008fc80003f25270 */
[----:B------:R-:W-:-:S05]  /*16a0*/  SEL R4, R167, R4, !P1 ;  /* 0x00000004a7047207 */ /* 0x000fca0004800000 */
[----:B------:R-:W-:Y:S02]  /*16b0*/  IMAD.IADD R5, R3, 0x1, -R4 ;  /* 0x0000000103057824 */ /* 0x000fe400078e0a04 */
[----:B------:R-:W-:Y:S02]  /*16c0*/  IMAD.IADD R3, R4, 0x1, -R3 ;  /* 0x0000000104037824 */ /* 0x000fe400078e0a03 */
[----:B------:R-:W-:Y:S02]  /*16d0*/  IMAD R167, R5, R8, R167 ;  /* 0x0000000805a77224 */ /* 0x000fe400078e02a7 */
[----:B------:R-:W-:-:S07]  /*16e0*/  IMAD R165, R3, R2, R165 ;  /* 0x0000000203a57224 */ /* 0x000fce00078e02a5 */
.L_x_17:
[----:B------:R-:W-:Y:S01]  /*16f0*/  BAR.SYNC.DEFER_BLOCKING 0x0 ;  /* 0x0000000000007b1d */ /* 0x000fe20000010000 */
[----:B------:R-:W-:Y:S01]  /*1700*/  UISETP.NE.AND UP1, UPT, UR8, 0x2, UPT ;  /* 0x000000020800788c */ /* 0x000fe2000bf25270 */
[----:B------:R-:W-:Y:S02]  /*1710*/  ISETP.NE.OR P5, PT, R0, 0x2, !P5 ;  /* 0x000000020000780c */ /* 0x000fe40006fa5670 */
[----:B------:R-:W-:-:S06]  /*1720*/  LOP3.LUT R2, R176, 0x1f, RZ, 0xc0, !PT ;  /* 0x0000001fb0027812 */ /* 0x000fcc00078ec0ff */
[----:B------:R-:W-:Y:S05]  /*1730*/  BRA.U UP1, `(.L_x_18) ;  /* 0x0000002101987547 */ /* 0x000fea000b800000 */
[----:B------:R-:W1:Y:S01]  /*1740*/  LDCU UR13, c[0x0][0x38c] ;  /* 0x00007180ff0d77ac */ /* 0x000e620008000800 */
[----:B------:R-:W2:Y:S01]  /*1750*/  LDC R9, c[0x0][0x370] ;  /* 0x0000dc00ff097b82 */ /* 0x000ea20000000800 */
[----:B------:R-:W-:Y:S01]  /*1760*/  PLOP3.LUT P1, PT, PT, PT, UP2, 0x80, 0x8 ;  /* 0x000000000008781c */ /* 0x000fe20003f2f028 */
[----:B------:R-:W-:Y:S01]  /*1770*/  HFMA2 R12, -RZ, RZ, 0, 0 ;  /* 0x00000000ff0c7431 */ /* 0x000fe200000001ff */
[----:B------:R-:W-:Y:S01]  /*1780*/  ISETP.EQ.OR P4, PT, R2, RZ, P5 ;  /* 0x000000ff0200720c */ /* 0x000fe20002f82670 */
[----:B------:R-:W-:Y:S01]  /*1790*/  IMAD.MOV.U32 R15, RZ, RZ, 0x1 ;  /* 0x00000001ff0f7424 */ /* 0x000fe200078e00ff */
[----:B------:R-:W-:Y:S01]  /*17a0*/  PLOP3.LUT P1, PT, P1, PT, PT, 0x8, 0x80 ;  /* 0x000000000080781c */ /* 0x000fe20000f2e170 */
[----:B------:R-:W-:Y:S01]  /*17b0*/  IMAD.MOV.U32 R14, RZ, RZ, RZ ;  /* 0x000000ffff0e7224 */ /* 0x000fe200078e00ff */
[----:B------:R-:W-:Y:S01]  /*17c0*/  MOV R8, 0x1 ;  /* 0x0000000100087802 */ /* 0x000fe20000000f00 */
[----:B------:R-:W4:Y:S01]  /*17d0*/  LDC R0, c[0x0][0x374] ;  /* 0x0000dd00ff007b82 */ /* 0x000f220000000800 */
[----:B------:R-:W-:Y:S01]  /*17e0*/  IMAD.MOV.U32 R10, RZ, RZ, RZ ;  /* 0x000000ffff0a7224 */ /* 0x000fe200078e00ff */
[----:B------:R-:W2:Y:S01]  /*17f0*/  LDCU.64 UR22, c[0x0][0x348] ;  /* 0x00006900ff1677ac */ /* 0x000ea20008000a00 */
[----:B------:R-:W-:Y:S01]  /*1800*/  UMOV UR6, URZ ;  /* 0x000000ff00067c82 */ /* 0x000fe20008000000 */
[----:B-1----:R-:W-:-:S04]  /*1810*/  UIADD3 UR5, UPT, UPT, UR13, 0x1f, URZ ;  /* 0x0000001f0d057890 */ /* 0x002fc8000fffe0ff */
[----:B------:R-:W-:-:S04]  /*1820*/  USHF.R.S32.HI UR4, URZ, 0x1f, UR5 ;  /* 0x0000001fff047899 */ /* 0x000fc80008011405 */
[----:B------:R-:W-:-:S04]  /*1830*/  ULEA.HI UR4, UR4, UR5, URZ, 0x5 ;  /* 0x0000000504047291 */ /* 0x000fc8000f8f28ff */
[----:B------:R-:W-:Y:S02]  /*1840*/  USHF.R.S32.HI UR15, URZ, 0x5, UR4 ;  /* 0x00000005ff0f7899 */ /* 0x000fe40008011404 */
[----:B------:R-:W-:Y:S02]  /*1850*/  UIADD3 UR4, UPT, UPT, UR13, -0x1, URZ ;  /* 0xffffffff0d047890 */ /* 0x000fe4000fffe0ff */
[----:B------:R-:W-:Y:S02]  /*1860*/  UISETP.LT.U32.AND UP0, UPT, UR15, 0x22, UPT ;  /* 0x000000220f00788c */ /* 0x000fe4000bf01070 */
[----:B------:R-:W-:Y:S02]  /*1870*/  UISETP.GE.U32.AND UP1, UPT, UR4, -0x3f, UPT ;  /* 0xffffffc10400788c */ /* 0x000fe4000bf26070 */
[----:B------:R-:W-:Y:S02]  /*1880*/  USEL UR14, UR15, 0x22, UP0 ;  /* 0x000000220f0e7887 */ /* 0x000fe40008000000 */
[----:B------:R-:W-:-:S02]  /*1890*/  UIADD3 UR13, UPT, UPT, UR13, 0x3e, URZ ;  /* 0x0000003e0d0d7890 */ /* 0x000fc4000fffe0ff */
[----:B------:R-:W-:Y:S02]  /*18a0*/  UIADD3 UR5, UPT, UPT, UR14, -0x1, URZ ;  /* 0xffffffff0e057890 */ /* 0x000fe4000fffe0ff */
[----:B------:R-:W-:-:S03]  /*18b0*/  UIADD3 UR7, UPT, UPT, UR15, -UR14, URZ ;  /* 0x8000000e0f077290 */ /* 0x000fc6000fffe0ff */
[----:B------:R-:W-:-:S04]  /*18c0*/  @UP1 UIADD3 UR5, UPT, UPT, UR14, URZ, URZ ;  /* 0x000000ff0e051290 */ /* 0x000fc8000fffe0ff */
[----:B--2---:R-:W-:-:S12]  /*18d0*/  UIADD3 UR5, UPT, UPT, UR5, 0x1, URZ ;  /* 0x0000000105057890 */ /* 0x004fd8000fffe0ff */
.L_x_36:
[----:B------:R-:W-:Y:S01]  /*18e0*/  UISETP.NE.AND UP0, UPT, UR37, URZ, UPT ;  /* 0x000000ff2500728c */ /* 0x000fe2000bf05270 */
[----:B------:R-:W1:Y:S08]  /*18f0*/  S2UR UR37, SR_CgaCtaId ;  /* 0x00000000002579c3 */ /* 0x000e700000008800 */
[----:B------:R-:W-:Y:S05]  /*1900*/  BRA.U UP0, `(.L_x_19) ;  /* 0x0000000100347547 */ /* 0x000fea000b800000 */
[----:B------:R-:W2:Y:S01]  /*1910*/  S2R R2, SR_CgaCtaId ;  /* 0x0000000000027919 */ /* 0x000ea20000008800 */
[----:B------:R-:W-:-:S04]  /*1920*/  MOV R3, 0x400 ;  /* 0x0000040000037802 */ /* 0x000fc80000000f00 */
[----:B--2---:R-:W-:Y:S02]  /*1930*/  LEA R3, R2, R3, 0x18 ;  /* 0x0000000302037211 */ /* 0x004fe400078ec0ff */
[----:B------:R-:W-:-:S03]  /*1940*/  SHF.L.U32 R2, R8, 0x1f, RZ ;  /* 0x0000001f08027819 */ /* 0x000fc600000006ff */
[----:B------:R-:W-:-:S04]  /*1950*/  IMAD R3, R10, 0x8, R3 ;  /* 0x000000080a037824 */ /* 0x000fc800078e0203 */
[----:B------:R-:W2:Y:S02]  /*1960*/  SYNCS.PHASECHK.TRANS64.TRYWAIT P0, [R3+URZ+0x2b0], R2 ;  /* 0x0002b002030075a7 */ /* 0x000ea400080011ff */
[----:B--2---:R-:W-:Y:S05]  /*1970*/  @!P0 BRA `(.L_x_20) ;  /* 0x0000006400208947 */ /* 0x004fea0003800000 */
.L_x_126:
[----:B------:R-:W-:Y:S01]  /*1980*/  VIADD R10, R10, 0x1 ;  /* 0x000000010a0a7836 */ /* 0x000fe20000000000 */
[----:B------:R2:W-:Y:S04]  /*1990*/  SYNCS.ARRIVE.TRANS64.A1T0 RZ, [R3+URZ+0x2a0], RZ ;  /* 0x0002a0ff03ff79a7 */ /* 0x0005e800081000ff */
[----:B------:R-:W-:-:S04]  /*19a0*/  ISETP.NE.AND P0, PT, R10, 0x2, PT ;  /* 0x000000020a00780c */ /* 0x000fc80003f05270 */
[----:B------:R-:W-:Y:S02]  /*19b0*/  SEL R10, R10, RZ, P0 ;  /* 0x000000ff0a0a7207 */ /* 0x000fe40000000000 */
[----:B--2---:R-:W-:-:S04]  /*19c0*/  SEL R3, RZ, 0x1, P0 ;  /* 0x00000001ff037807 */ /* 0x004fc80000000000 */
[----:B------:R-:W-:-:S07]  /*19d0*/  LOP3.LUT R8, R8, R3, RZ, 0x3c, !PT ;  /* 0x0000000308087212 */ /* 0x000fce00078e3cff */
.L_x_19:
[----:B------:R-:W-:Y:S01]  /*19e0*/  UMOV UR4, 0x400 ;  /* 0x0000040000047882 */ /* 0x000fe20000000000 */
[----:B------:R-:W-:Y:S01]  /*19f0*/  SHF.L.U32 R2, R15, 0x1f, RZ ;  /* 0x0000001f0f027819 */ /* 0x000fe200000006ff */
[----:B-1----:R-:W-:Y:S01]  /*1a00*/  ULEA UR4, UR37, UR4, 0x18 ;  /* 0x0000000425047291 */ /* 0x002fe2000f8ec0ff */
[----:B------:R-:W-:Y:S01]  /*1a10*/  R2UR UR34, R167 ;  /* 0x00000000a72272ca */ /* 0x000fe200000e0000 */
[----:B------:R-:W-:Y:S01]  /*1a20*/  UISETP.GE.U32.AND UP0, UPT, UR13, 0x3f, UPT ;  /* 0x0000003f0d00788c */ /* 0x000fe2000bf06070 */
[----:B------:R-:W-:Y:S01]  /*1a30*/  R2UR UR10, R165 ;  /* 0x00000000a50a72ca */ /* 0x000fe200000e0000 */
[----:B------:R-:W-:Y:S01]  /*1a40*/  ULEA UR8, UR6, UR4, 0x3 ;  /* 0x0000000406087291 */ /* 0x000fe2000f8e18ff */
[----:B------:R-:W-:-:S08]  /*1a50*/  UMOV UR24, URZ ;  /* 0x000000ff00187c82 */ /* 0x000fd00008000000 */
[----:B------:R1:W2:Y:S01]  /*1a60*/  SYNCS.PHASECHK.TRANS64.TRYWAIT P0, [UR8+0x110], R2 ;  /* 0x00011002ff0075a7 */ /* 0x0002a20008001108 */
[----:B------:R-:W-:Y:S02]  /*1a70*/  USHF.L.U32 UR34, UR34, 0x7, URZ ;  /* 0x0000000722227899 */ /* 0x000fe400080006ff */
[----:B------:R-:W-:Y:S01]  /*1a80*/  USHF.L.U32 UR10, UR10, 0x6, URZ ;  /* 0x000000060a0a7899 */ /* 0x000fe200080006ff */
[----:B------:R-:W-:Y:S11]  /*1a90*/  BRA.U !UP0, `(.L_x_21) ;  /* 0x0000000108a87547 */ /* 0x000ff6000b800000 */
[----:B------:R-:W-:Y:S01]  /*1aa0*/  UMOV UR16, URZ ;  /* 0x000000ff00107c82 */ /* 0x000fe20008000000 */
[----:B------:R-:W-:-:S05]  /*1ab0*/  UMOV UR17, UR6 ;  /* 0x0000000600117c82 */ /* 0x000fca0008000000 */
.L_x_26:
[----:B-1----:R-:W-:Y:S01]  /*1ac0*/  ULEA UR33, UR17, UR4, 0x3 ;  /* 0x0000000411217291 */ /* 0x002fe2000f8e18ff */
[----:B--2---:R-:W-:Y:S01]  /*1ad0*/  @!P5 MOV R3, 0x1800 ;  /* 0x000018000003d802 */ /* 0x004fe20000000f00 */
[----:B--2---:R-:W-:Y:S10]  /*1ae0*/  @P0 BRA `(.L_x_22) ;  /* 0x00000000000c0947 */ /* 0x004ff40003800000 */
[----:B------:R-:W-:-:S04]  /*1af0*/  SHF.L.U32 R5, R15, 0x1f, RZ ;  /* 0x0000001f0f057819 */ /* 0x000fc800000006ff */
[----:B------:R-:W2:Y:S02]  /*1b00*/  SYNCS.PHASECHK.TRANS64.TRYWAIT P0, [UR33+0x110], R5 ;  /* 0x00011005ff0075a7 */ /* 0x000ea40008001121 */
[----:B--2---:R-:W-:Y:S05]  /*1b10*/  @!P0 BRA `(.L_x_23) ;  /* 0x0000006000cc8947 */ /* 0x004fea0003800000 */
.L_x_22:
[----:B------:R2:W-:Y:S01]  /*1b20*/  @!P5 SYNCS.ARRIVE.TRANS64 RZ, [UR33], R3 ;  /* 0x00000003ffffd9a7 */ /* 0x0005e20008000021 */
[----:B------:R-:W-:Y:S04]  /*1b30*/  BSSY.RECONVERGENT B0, `(.L_x_24) ;  /* 0x0000003000007945 */ /* 0x000fe80003800200 */
[----:B------:R-:W-:Y:S05]  /*1b40*/  @P4 BRA `(.L_x_25) ;  /* 0x0000000000044947 */ /* 0x000fea0003800000 */
[----:B------:R-:W-:Y:S05]  /*1b50*/  BPT.TRAP 0x1 ;  /* 0x000000040000795c */ /* 0x000fea0000300000 */
.L_x_25:
[----:B------:R-:W-:Y:S05]  /*1b60*/  BSYNC.RECONVERGENT B0 ;  /* 0x0000000000007941 */ /* 0x000fea0003800200 */
.L_x_24:
[----:B------:R-:W-:Y:S02]  /*1b70*/  UIADD3 UR6, UPT, UPT, UR17, 0x1, URZ ;  /* 0x0000000111067890 */ /* 0x000fe4000fffe0ff */
[----:B------:R-:W-:Y:S02]  /*1b80*/  ULEA UR32, UR17, UR4, 0xc ;  /* 0x0000000411207291 */ /* 0x000fe4000f8e60ff */
[----:B------:R-:W-:Y:S02]  /*1b90*/  UISETP.NE.AND UP0, UPT, UR6, 0x22, UPT ;  /* 0x000000220600788c */ /* 0x000fe4000bf05270 */
[----:B------:R-:W-:Y:S02]  /*1ba0*/  UIADD3 UR26, UP1, UPT, UR22, 0x80, URZ ;  /* 0x00000080161a7890 */ /* 0x000fe4000ff3e0ff */
[----:B------:R-:W-:Y:S02]  /*1bb0*/  USEL UR9, URZ, 0x1, UP0 ;  /* 0x00000001ff097887 */ /* 0x000fe40008000000 */
[----:B------:R-:W-:-:S02]  /*1bc0*/  USEL UR6, UR6, URZ, UP0 ;  /* 0x000000ff06067287 */ /* 0x000fc40008000000 */
[----:B------:R-:W-:Y:S02]  /*1bd0*/  UIADD3 UR20, UP0, UPT, UR22, 0x180, URZ ;  /* 0x0000018016147890 */ /* 0x000fe4000ff1e0ff */
[----:B------:R-:W-:Y:S01]  /*1be0*/  ULEA UR8, UR6, UR4, 0x3 ;  /* 0x0000000406087291 */ /* 0x000fe2000f8e18ff */
[----:B------:R-:W-:Y:S01]  /*1bf0*/  LOP3.LUT R15, R15, UR9, RZ, 0x3c, !PT ;  /* 0x000000090f0f7c12 */ /* 0x000fe2000f8e3cff */
[----:B------:R-:W-:Y:S02]  /*1c00*/  USHF.L.U32 UR35, UR16, 0x5, URZ ;  /* 0x0000000510237899 */ /* 0x000fe400080006ff */
[----:B------:R-:W-:Y:S01]  /*1c10*/  UIADD3.X UR27, UPT, UPT, URZ, UR23, URZ, UP1, !UPT ;  /* 0x00000017ff1b7290 */ /* 0x000fe20008ffe4ff */
[----:B-1----:R-:W-:Y:S01]  /*1c20*/  SHF.L.U32 R2, R15, 0x1f, RZ ;  /* 0x0000001f0f027819 */ /* 0x002fe200000006ff */
[----:B------:R-:W-:Y:S02]  /*1c30*/  UIADD3 UR32, UPT, UPT, UR32, 0x4600, URZ ;  /* 0x0000460020207890 */ /* 0x000fe4000fffe0ff */
[----:B------:R-:W-:Y:S01]  /*1c40*/  UIADD3.X UR21, UPT, UPT, URZ, UR23, URZ, UP0, !UPT ;  /* 0x00000017ff157290 */ /* 0x000fe200087fe4ff */
[----:B------:R1:W1:Y:S01]  /*1c50*/  SYNCS.PHASECHK.TRANS64.TRYWAIT P0, [UR8+0x110], R2 ;  /* 0x00011002ff0075a7 */ /* 0x0002620008001108 */
[----:B------:R-:W-:Y:S01]  /*1c60*/  ULEA UR8, UR17, UR4, 0xb ;  /* 0x0000000411087291 */ /* 0x000fe2000f8e58ff */
[----:B------:R-:W-:Y:S01]  /*1c70*/  UMOV UR18, 0x0 ;  /* 0x0000000000127882 */ /* 0x000fe20000000000 */
[----:B------:R-:W-:-:S02]  /*1c80*/  UMOV UR19, 0x10000000 ;  /* 0x1000000000137882 */ /* 0x000fc40000000000 */
[----:B------:R-:W-:Y:S01]  /*1c90*/  UIADD3 UR8, UPT, UPT, UR8, 0x26600, URZ ;  /* 0x0002660008087890 */ /* 0x000fe2000fffe0ff */
[----:B------:R1:W-:Y:S01]  /*1ca0*/  UTMALDG.3D [UR32], [UR26], desc[UR18] ;  /* 0x000012201a0075b4 */ /* 0x0003e20008011000 */
[----:B------:R-:W-:Y:S01]  /*1cb0*/  UMOV UR12, UR36 ;  /* 0x00000024000c7c82 */ /* 0x000fe20008000000 */
[----:B------:R-:W-:Y:S01]  /*1cc0*/  UMOV UR9, UR33 ;  /* 0x0000002100097c82 */ /* 0x000fe20008000000 */
[----:B------:R-:W-:Y:S01]  /*1cd0*/  UMOV UR11, UR35 ;  /* 0x00000023000b7c82 */ /* 0x000fe20008000000 */
[----:B------:R-:W-:Y:S01]  /*1ce0*/  UIADD3 UR16, UPT, UPT, UR16, 0x1, URZ ;  /* 0x0000000110107890 */ /* 0x000fe2000fffe0ff */
[----:B------:R-:W-:Y:S01]  /*1cf0*/  UMOV UR24, UR5 ;  /* 0x0000000500187c82 */ /* 0x000fe20008000000 */
[----:B------:R-:W-:Y:S02]  /*1d00*/  UMOV UR17, UR6 ;  /* 0x0000000600117c82 */ /* 0x000fe40008000000 */
[----:B------:R1:W-:Y:S01]  /*1d10*/  UTMALDG.3D [UR8], [UR20], desc[UR18] ;  /* 0x00001208140075b4 */ /* 0x0003e20008011000 */
[----:B------:R-:W-:-:S09]  /*1d20*/  UISETP.NE.AND UP0, UPT, UR16, UR5, UPT ;  /* 0x000000051000728c */ /* 0x000fd2000bf05270 */
[----:B------:R-:W-:Y:S05]  /*1d30*/  BRA.U UP0, `(.L_x_26) ;  /* 0xfffffffd00607547 */ /* 0x000fea000b83ffff */
.L_x_21:
[----:B-1----:R-:W-:Y:S01]  /*1d40*/  ULEA UR8, UR6, UR4, 0x3 ;  /* 0x0000000406087291 */ /* 0x002fe2000f8e18ff */
[----:B------:R-:W-:Y:S01]  /*1d50*/  SHF.L.U32 R2, R15, 0x1f, RZ ;  /* 0x0000001f0f027819 */ /* 0x000fe200000006ff */
[----:B------:R-:W-:Y:S01]  /*1d60*/  @!P1 SYNCS.ARRIVE.TRANS64.A1T0 RZ, [UR4+0x238], RZ ;  /* 0x000238ffffff99a7 */ /* 0x000fe20008100004 */
[----:B------:R-:W-:-:S06]  /*1d70*/  UISETP.GT.AND UP0, UPT, UR15, UR14, UPT ;  /* 0x0000000e0f00728c */ /* 0x000fcc000bf04270 */
[----:B--2---:R1:W2:Y:S03]  /*1d80*/  SYNCS.PHASECHK.TRANS64.TRYWAIT P0, [UR8+0x110], R2 ;  /* 0x00011002ff0075a7 */ /* 0x0042a60008001108 */
[----:B------:R-:W-:Y:S05]  /*1d90*/  BRA.U !UP0, `(.L_x_27) ;  /* 0x0000000108ac7547 */ /* 0x000fea000b800000 */
[----:B------:R-:W-:Y:S01]  /*1da0*/  UIADD3 UR21, UPT, UPT, UR7, UR24, URZ ;  /* 0x0000001807157290 */ /* 0x000fe2000fffe0ff */
[----:B------:R-:W-:-:S11]  /*1db0*/  UMOV UR25, UR6 ;  /* 0x0000000600197c82 */ /* 0x000fd60008000000 */
.L_x_32:
[----:B-1----:R-:W-:Y:S01]  /*1dc0*/  ULEA UR17, UR25, UR4, 0x3 ;  /* 0x0000000419117291 */ /* 0x002fe2000f8e18ff */
[----:B--2---:R-:W-:Y:S01]  /*1dd0*/  @!P5 MOV R3, 0x1800 ;  /* 0x000018000003d802 */ /* 0x004fe20000000f00 */
[----:B--2---:R-:W-:Y:S10]  /*1de0*/  @P0 BRA `(.L_x_28) ;  /* 0x00000000000c0947 */ /* 0x004ff40003800000 */
[----:B------:R-:W-:-:S04]  /*1df0*/  SHF.L.U32 R5, R15, 0x1f, RZ ;  /* 0x0000001f0f057819 */ /* 0x000fc800000006ff */
[----:B------:R-:W2:Y:S02]  /*1e00*/  SYNCS.PHASECHK.TRANS64.TRYWAIT P0, [UR17+0x110], R5 ;  /* 0x00011005ff0075a7 */ /* 0x000ea40008001111 */
[----:B--2---:R-:W-:Y:S05]  /*1e10*/  @!P0 BRA `(.L_x_29) ;  /* 0x0000006000248947 */ /* 0x004fea0003800000 */
.L_x_28:
[----:B------:R2:W-:Y:S01]  /*1e20*/  @!P5 SYNCS.ARRIVE.TRANS64 RZ, [UR17], R3 ;  /* 0x00000003ffffd9a7 */ /* 0x0005e20008000011 */
[----:B------:R-:W-:Y:S04]  /*1e30*/  BSSY.RECONVERGENT B0, `(.L_x_30) ;  /* 0x0000003000007945 */ /* 0x000fe80003800200 */
[----:B------:R-:W-:Y:S05]  /*1e40*/  @P4 BRA `(.L_x_31) ;  /* 0x0000000000044947 */ /* 0x000fea0003800000 */
[----:B------:R-:W-:Y:S05]  /*1e50*/  BPT.TRAP 0x1 ;  /* 0x000000040000795c */ /* 0x000fea0000300000 */
.L_x_31:
[----:B------:R-:W-:Y:S05]  /*1e60*/  BSYNC.RECONVERGENT B0 ;  /* 0x0000000000007941 */ /* 0x000fea0003800200 */
.L_x_30:
        /* <DEDUP_REMOVED lines=10> */
[----:B------:R-:W-:Y:S01]  /*1f10*/  UIADD3 UR16, UPT, UPT, UR16, 0x4600, URZ ;  /* 0x0000460010107890 */ /* 0x000fe2000fffe0ff */
[----:B-1----:R-:W-:Y:S01]  /*1f20*/  SHF.L.U32 R2, R15, 0x1f, RZ ;  /* 0x0000001f0f027819 */ /* 0x002fe200000006ff */
[----:B------:R-:W-:Y:S02]  /*1f30*/  UIADD3.X UR31, UPT, UPT, URZ, UR23, URZ, UP1, !UPT ;  /* 0x00000017ff1f7290 */ /* 0x000fe40008ffe4ff */
[----:B------:R-:W-:Y:S01]  /*1f40*/  UIADD3.X UR29, UPT, UPT, URZ, UR23, URZ, UP0, !UPT ;  /* 0x00000017ff1d7290 */ /* 0x000fe200087fe4ff */
[----:B------:R1:W1:Y:S01]  /*1f50*/  SYNCS.PHASECHK.TRANS64.TRYWAIT P0, [UR8+0x110], R2 ;  /* 0x00011002ff0075a7 */ /* 0x0002620008001108 */
[----:B------:R-:W-:Y:S01]  /*1f60*/  ULEA UR8, UR25, UR4, 0xb ;  /* 0x0000000419087291 */ /* 0x000fe2000f8e58ff */
[----:B------:R-:W-:Y:S01]  /*1f70*/  UMOV UR26, 0x0 ;  /* 0x00000000001a7882 */ /* 0x000fe20000000000 */
[----:B------:R-:W-:-:S02]  /*1f80*/  UMOV UR27, 0x10000000 ;  /* 0x10000000001b7882 */ /* 0x000fc40000000000 */
[----:B------:R-:W-:Y:S01]  /*1f90*/  UIADD3 UR8, UPT, UPT, UR8, 0x26600, URZ ;  /* 0x0002660008087890 */ /* 0x000fe2000fffe0ff */
[----:B------:R-:W-:Y:S01]  /*1fa0*/  UMOV UR18, UR34 ;  /* 0x0000002200127c82 */ /* 0x000fe20008000000 */
[----:B------:R-:W-:Y:S01]  /*1fb0*/  UMOV UR20, UR36 ;  /* 0x0000002400147c82 */ /* 0x000fe20008000000 */
[----:B------:R-:W-:Y:S01]  /*1fc0*/  UMOV UR12, UR36 ;  /* 0x00000024000c7c82 */ /* 0x000fe20008000000 */
[----:B------:R-:W-:Y:S01]  /*1fd0*/  UMOV UR9, UR17 ;  /* 0x0000001100097c82 */ /* 0x000fe20008000000 */
[----:B------:R-:W-:Y:S01]  /*1fe0*/  UMOV UR11, UR19 ;  /* 0x00000013000b7c82 */ /* 0x000fe20008000000 */
[----:B------:R1:W-:Y:S01]  /*1ff0*/  UTMALDG.3D [UR16], [UR30], desc[UR26] ;  /* 0x00001a101e0075b4 */ /* 0x0003e20008011000 */
[----:B------:R-:W-:Y:S01]  /*2000*/  UIADD3 UR24, UPT, UPT, UR24, 0x1, URZ ;  /* 0x0000000118187890 */ /* 0x000fe2000fffe0ff */
[----:B------:R-:W-:-:S03]  /*2010*/  UMOV UR25, UR6 ;  /* 0x0000000600197c82 */ /* 0x000fc60008000000 */
[----:B------:R-:W-:Y:S01]  /*2020*/  UISETP.NE.AND UP0, UPT, UR24, UR21, UPT ;  /* 0x000000151800728c */ /* 0x000fe2000bf05270 */
[----:B------:R1:W-:Y:S08]  /*2030*/  UTMALDG.3D [UR8], [UR28], desc[UR26] ;  /* 0x00001a081c0075b4 */ /* 0x0003f00008011000 */
[----:B------:R-:W-:Y:S05]  /*2040*/  BRA.U UP0, `(.L_x_32) ;  /* 0xfffffffd005c7547 */ /* 0x000fea000b83ffff */
.L_x_27:
[----:B-1----:R-:W-:Y:S01]  /*2050*/  LEA R2, R14, UR4, 0x3 ;  /* 0x000000040e027c11 */ /* 0x002fe2000f8e18ff */
[----:B------:R-:W-:Y:S01]  /*2060*/  NOP ;  /* 0x0000000000007918 */ /* 0x000fe20000000000 */
[----:B--2---:R-:W-:Y:S02]  /*2070*/  SHF.L.U32 R3, R12, 0x1f, RZ ;  /* 0x0000001f0c037819 */ /* 0x004fe400000006ff */
[----:B------:R-:W-:Y:S02]  /*2080*/  LEA R4, R14, UR4, 0x4 ;  /* 0x000000040e047c11 */ /* 0x000fe4000f8e20ff */
[----:B------:R-:W1:Y:S02]  /*2090*/  SYNCS.PHASECHK.TRANS64.TRYWAIT P0, [R2+URZ+0x240], R3 ;  /* 0x00024003020075a7 */ /* 0x000e6400080011ff */
[----:B-1----:R-:W-:Y:S05]  /*20a0*/  @!P0 BRA `(.L_x_33) ;  /* 0x0000005c00988947 */ /* 0x002fea0003800000 */
.L_x_129:
[----:B------:R-:W2:Y:S01]  /*20b0*/  LDS.128 R4, [R4+0x2d0] ;  /* 0x0002d00004047984 */ /* 0x000ea20000000c00 */
[----:B---3--:R-:W-:Y:S01]  /*20c0*/  ISETP.GE.AND P0, PT, R72, 0x1, PT ;  /* 0x000000014800780c */ /* 0x008fe20003f06270 */
[----:B-1----:R-:W-:Y:S01]  /*20d0*/  VIADD R2, R2, 0x250 ;  /* 0x0000025002027836 */ /* 0x002fe20000000000 */
[----:B------:R-:W-:Y:S01]  /*20e0*/  @!PT LDS RZ, [RZ] ;  /* 0x00000000fffff984 */ /* 0x000fe20000000800 */
[----:B------:R-:W-:Y:S01]  /*20f0*/  @!PT LDS RZ, [RZ] ;  /* 0x00000000fffff984 */ /* 0x000fe20000000800 */
[----:B------:R-:W-:Y:S01]  /*2100*/  @!PT LDS RZ, [RZ] ;  /* 0x00000000fffff984 */ /* 0x000fe20000000800 */
[----:B------:R-:W-:Y:S01]  /*2110*/  @!PT LDS RZ, [RZ] ;  /* 0x00000000fffff984 */ /* 0x000fe20000000800 */
[----:B------:R1:W-:Y:S06]  /*2120*/  MEMBAR.ALL.CTA ;  /* 0x0000000000007992 */ /* 0x0003ec0000008000 */
[----:B-1----:R-:W1:Y:S01]  /*2130*/  FENCE.VIEW.ASYNC.S ;  /* 0x00000000000073c6 */ /* 0x002e620000000000 */
[----:B------:R-:W-:-:S04]  /*2140*/  PRMT R2, RZ, 0x654, R2 ;  /* 0x00000654ff027816 */ /* 0x000fc80000000002 */
[----:B-1----:R1:W-:Y:S01]  /*2150*/  SYNCS.ARRIVE.TRANS64.RED.A1T0 RZ, [R2+URZ], RZ ;  /* 0x000000ff02ff79a7 */ /* 0x0023e200081004ff */
[----:B--2---:R-:W-:-:S13]  /*2160*/  LOP3.LUT P2, RZ, R6, 0x1, RZ, 0xc0, !PT ;  /* 0x0000000106ff7812 */ /* 0x004fda000784c0ff */
[----:B------:R-:W-:Y:S01]  /*2170*/  @P2 SHF.R.U32.HI R3, RZ, 0x10, R5 ;  /* 0x00000010ff032819 */ /* 0x000fe20000011605 */
[----:B------:R-:W-:Y:S01]  /*2180*/  VOTEU.ANY UP0, P2 ;  /* 0x0000000000ff7886 */ /* 0x000fe20001000100 */
[----:B------:R-:W-:Y:S02]  /*2190*/  @P2 MOV R13, R4 ;  /* 0x00000004000d2202 */ /* 0x000fe40000000f00 */
[----:B------:R-:W-:Y:S02]  /*21a0*/  @P2 R2UR.BROADCAST UR8, R3 ;  /* 0x00000000030822ca */ /* 0x000fe400008e0000 */
[----:B------:R-:W-:-:S11]  /*21b0*/  @P2 LOP3.LUT R11, R5, 0xffff, RZ, 0xc0, !PT ;  /* 0x0000ffff050b2812 */ /* 0x000fd600078ec0ff */
[----:B------:R-:W-:Y:S01]  /*21c0*/  @UP0 UMOV UR36, UR8 ;  /* 0x0000000800240c82 */ /* 0x000fe20008000000 */
[----:B-1----:R-:W-:Y:S05]  /*21d0*/  @!P0 BRA `(.L_x_34) ;  /* 0x0000000000b88947 */ /* 0x002fea0003800000 */
[----:B------:R-:W4:Y:S01]  /*21e0*/  LDC.64 R4, c[0x0][0xb18] ;  /* 0x0002c600ff047b82 */ /* 0x000f220000000a00 */
[----:B------:R-:W-:-:S07]  /*21f0*/  ISETP.NE.AND P3, PT, R72, 0x1, PT ;  /* 0x000000014800780c */ /* 0x000fce0003f65270 */
[----:B------:R-:W1:Y:S08]  /*2200*/  LDC.64 R6, c[0x0][0xb10] ;  /* 0x0002c400ff067b82 */ /* 0x000e700000000a00 */
[----:B------:R-:W2:Y:S08]  /*2210*/  LDC R16, c[0x0][0xb20] ;  /* 0x0002c800ff107b82 */ /* 0x000eb00000000800 */
[----:B------:R-:W3:Y:S01]  /*2220*/  LDC R18, c[0x0][0xb0c] ;  /* 0x0002c300ff127b82 */ /* 0x000ee20000000800 */
[----:B----4-:R-:W-:Y:S01]  /*2230*/  IMAD.HI.U32 R17, R0, R5, RZ ;  /* 0x0000000500117227 */ /* 0x010fe200078e00ff */
[----:B------:R-:W-:-:S03]  /*2240*/  ISETP.NE.AND P0, PT, R4, 0x1, PT ;  /* 0x000000010400780c */ /* 0x000fc60003f05270 */
[----:B------:R-:W-:-:S03]  /*2250*/  IMAD.HI.U32 R5, R11, R5, RZ ;  /* 0x000000050b057227 */ /* 0x000fc600078e00ff */
[----:B------:R-:W4:Y:S01]  /*2260*/  LDC.64 R2, c[0x0][0xb28] ;  /* 0x0002ca00ff027b82 */ /* 0x000f220000000a00 */
[----:B-1----:R-:W-:-:S04]  /*2270*/  IMAD.HI.U32 R20, R9, R6, RZ ;  /* 0x0000000609147227 */ /* 0x002fc800078e00ff */
[----:B------:R-:W-:Y:S01]  /*2280*/  IMAD.HI.U32 R22, R13, R6, RZ ;  /* 0x000000060d167227 */ /* 0x000fe200078e00ff */
[----:B------:R-:W-:Y:S02]  /*2290*/  SHF.R.U32.HI R20, RZ, R7, R20 ;  /* 0x00000007ff147219 */ /* 0x000fe40000011614 */
[-C--:B--2---:R-:W-:Y:S02]  /*22a0*/  SHF.R.U32.HI R17, RZ, R16.reuse, R17 ;  /* 0x00000010ff117219 */ /* 0x084fe40000011611 */
[----:B------:R-:W-:Y:S02]  /*22b0*/  SHF.R.U32.HI R16, RZ, R16, R5 ;  /* 0x00000010ff107219 */ /* 0x000fe40000011605 */
[----:B------:R-:W-:Y:S02]  /*22c0*/  SEL R17, R0, R17, !P0 ;  /* 0x0000001100117207 */ /* 0x000fe40004000000 */
[----:B------:R-:W-:Y:S02]  /*22d0*/  SHF.R.U32.HI R22, RZ, R7, R22 ;  /* 0x00000007ff167219 */ /* 0x000fe40000011616 */
[----:B---3--:R-:W-:-:S02]  /*22e0*/  ISETP.NE.AND P1, PT, R18, 0x1, PT ;  /* 0x000000011200780c */ /* 0x008fc40003f25270 */
[----:B------:R-:W-:Y:S02]  /*22f0*/  SEL R5, R11, R16, !P0 ;  /* 0x000000100b057207 */ /* 0x000fe40004000000 */
[----:B------:R-:W-:Y:S02]  /*2300*/  SEL R19, R9, R20, !P1 ;  /* 0x0000001409137207 */ /* 0x000fe40004800000 */
[----:B------:R-:W-:Y:S01]  /*2310*/  SEL R7, R13, R22, !P1 ;  /* 0x000000160d077207 */ /* 0x000fe20004800000 */
[----:B----4-:R-:W-:-:S04]  /*2320*/  IMAD.HI.U32 R20, R17, R2, RZ ;  /* 0x0000000211147227 */ /* 0x010fc800078e00ff */
        /* <DEDUP_REMOVED lines=10> */
[----:B------:R-:W-:-:S04]  /*23d0*/  @!P0 IMAD.HI.U32 R16, R7, R2, RZ ;  /* 0x0000000207108227 */ /* 0x000fc800078e00ff */
[----:B------:R-:W-:Y:S01]  /*23e0*/  IMAD.MOV R2, RZ, RZ, -R6 ;  /* 0x000000ffff027224 */ /* 0x000fe200078e0a06 */
[----:B------:R-:W-:-:S03]  /*23f0*/  @!P0 SHF.R.U32.HI R16, RZ, R3, R16 ;  /* 0x00000003ff108219 */ /* 0x000fc60000011610 */
[----:B------:R-:W-:Y:S01]  /*2400*/  IMAD R2, R72, R2, R5 ;  /* 0x0000000248027224 */ /* 0x000fe200078e0205 */
        /* <DEDUP_REMOVED lines=11> */
.L_x_34:
[----:B------:R-:W1:Y:S02]  /*24c0*/  LDCU UR8, c[0x0][0xb30] ;  /* 0x00016600ff0877ac */ /* 0x000e640008000800 */
[----:B-1----:R-:W-:-:S09]  /*24d0*/  UISETP.NE.AND UP0, UPT, UR8, 0x1, UPT ;  /* 0x000000010800788c */ /* 0x002fd2000bf05270 */
[----:B------:R-:W-:Y:S05]  /*24e0*/  BRA.U UP0, `(.L_x_35) ;  /* 0x0000000100407547 */ /* 0x000fea000b800000 */
[----:B------:R-:W1:Y:S08]  /*24f0*/  LDC.64 R4, c[0x0][0xb10] ;  /* 0x0002c400ff047b82 */ /* 0x000e700000000a00 */
[----:B------:R-:W2:Y:S08]  /*2500*/  LDC.64 R2, c[0x0][0xb18] ;  /* 0x0002c600ff027b82 */ /* 0x000eb00000000a00 */
[----:B------:R-:W3:Y:S08]  /*2510*/  LDC R6, c[0x0][0xb20] ;  /* 0x0002c800ff067b82 */ /* 0x000ef00000000800 */
[----:B------:R-:W4:Y:S01]  /*2520*/  LDC R16, c[0x0][0xb0c] ;  /* 0x0002c300ff107b82 */ /* 0x000f220000000800 */
[----:B-1----:R-:W-:-:S05]  /*2530*/  IMAD.HI.U32 R4, R13, R4, RZ ;  /* 0x000000040d047227 */ /* 0x002fca00078e00ff */
[----:B------:R-:W-:Y:S01]  /*2540*/  SHF.R.U32.HI R4, RZ, R5, R4 ;  /* 0x00000005ff047219 */ /* 0x000fe20000011604 */
[----:B--2---:R-:W-:Y:S01]  /*2550*/  IMAD.HI.U32 R3, R11, R3, RZ ;  /* 0x000000030b037227 */ /* 0x004fe200078e00ff */
[----:B------:R-:W-:-:S04]  /*2560*/  ISETP.NE.AND P0, PT, R2, 0x1, PT ;  /* 0x000000010200780c */ /* 0x000fc80003f05270 */
[----:B---3--:R-:W-:-:S04]  /*2570*/  SHF.R.U32.HI R6, RZ, R6, R3 ;  /* 0x00000006ff067219 */ /* 0x008fc80000011603 */
[----:B------:R-:W-:Y:S02]  /*2580*/  SEL R3, R11, R6, !P0 ;  /* 0x000000060b037207 */ /* 0x000fe40004000000 */
[----:B----4-:R-:W-:-:S04]  /*2590*/  ISETP.NE.AND P1, PT, R16, 0x1, PT ;  /* 0x000000011000780c */ /* 0x010fc80003f25270 */
[----:B------:R-:W-:-:S05]  /*25a0*/  SEL R4, R13, R4, !P1 ;  /* 0x000000040d047207 */ /* 0x000fca0004800000 */
[----:B------:R-:W-:Y:S02]  /*25b0*/  IMAD.IADD R5, R3, 0x1, -R4 ;  /* 0x0000000103057824 */ /* 0x000fe400078e0a04 */
[----:B------:R-:W-:Y:S02]  /*25c0*/  IMAD.IADD R3, R4, 0x1, -R3 ;  /* 0x0000000104037824 */ /* 0x000fe400078e0a03 */
[----:B------:R-:W-:Y:S02]  /*25d0*/  IMAD R13, R5, R16, R13 ;  /* 0x00000010050d7224 */ /* 0x000fe400078e020d */
[----:B------:R-:W-:-:S07]  /*25e0*/  IMAD R11, R3, R2, R11 ;  /* 0x00000002030b7224 */ /* 0x000fce00078e020b */
.L_x_35:
[----:B------:R-:W-:Y:S01]  /*25f0*/  VIADD R14, R14, 0x1 ;  /* 0x000000010e0e7836 */ /* 0x000fe20000000000 */
[----:B------:R-:W-:Y:S01]  /*2600*/  PLOP3.LUT P1, PT, PT, PT, PT, 0x80, 0x8 ;  /* 0x000000000008781c */ /* 0x000fe20003f2f070 */
[----:B------:R-:W-:Y:S02]  /*2610*/  IMAD.IADD R167, R13, 0x1, R166 ;  /* 0x000000010da77824 */ /* 0x000fe400078e02a6 */
[----:B------:R-:W-:Y:S01]  /*2620*/  IMAD.IADD R165, R11, 0x1, R164 ;  /* 0x000000010ba57824 */ /* 0x000fe200078e02a4 */
[----:B------:R-:W-:-:S04]  /*2630*/  ISETP.NE.AND P0, PT, R14, 0x2, PT ;  /* 0x000000020e00780c */ /* 0x000fc80003f05270 */
[----:B------:R-:W-:Y:S02]  /*2640*/  SEL R3, RZ, 0x1, P0 ;  /* 0x00000001ff037807 */ /* 0x000fe40000000000 */
[----:B------:R-:W-:Y:S02]  /*2650*/  SEL R14, R14, RZ, P0 ;  /* 0x000000ff0e0e7207 */ /* 0x000fe40000000000 */
[----:B------:R-:W-:Y:S01]  /*2660*/  LOP3.LUT R12, R12, R3, RZ, 0x3c, !PT ;  /* 0x000000030c0c7212 */ /* 0x000fe200078e3cff */
[----:B------:R-:W-:Y:S06]  /*2670*/  @P2 BRA `(.L_x_36) ;  /* 0xfffffff000982947 */ /* 0x000fec000383ffff */
[----:B------:R-:W-:Y:S01]  /*2680*/  UIADD3 UR4, UPT, UPT, UR4, 0x110, URZ ;  /* 0x0000011004047890 */ /* 0x000fe2000fffe0ff */
[----:B------:R-:W-:-:S03]  /*2690*/  SHF.L.U32 R3, R15, 0x1f, RZ ;  /* 0x0000001f0f037819 */ /* 0x000fc600000006ff */
[----:B------:R-:W-:-:S09]  /*26a0*/  ULEA UR5, UR6, UR4, 0x3 ;  /* 0x0000000406057291 */ /* 0x000fd2000f8e18ff */
[----:B------:R-:W1:Y:S02]  /*26b0*/  SYNCS.PHASECHK.TRANS64.TRYWAIT P0, [UR5], R3 ;  /* 0x00000003ff0075a7 */ /* 0x000e640008001105 */
[----:B-1----:R-:W-:Y:S05]  /*26c0*/  @!P0 BRA `(.L_x_37) ;  /* 0x0000005800248947 */ /* 0x002fea0003800000 */
.L_x_131:
[----:B------:R-:W-:-:S04]  /*26d0*/  UIADD3 UR6, UPT, UPT, UR6, 0x1, URZ ;  /* 0x0000000106067890 */ /* 0x000fc8000fffe0ff */
[----:B------:R-:W-:-:S04]  /*26e0*/  UISETP.NE.AND UP0, UPT, UR6, 0x22, UPT ;  /* 0x000000220600788c */ /* 0x000fc8000bf05270 */
[----:B------:R-:W-:Y:S02]  /*26f0*/  USEL UR7, URZ, 0x1, UP0 ;  /* 0x00000001ff077887 */ /* 0x000fe40008000000 */
[----:B------:R-:W-:-:S04]  /*2700*/  USEL UR6, UR6, URZ, UP0 ;  /* 0x000000ff06067287 */ /* 0x000fc80008000000 */
[----:B------:R-:W-:Y:S01]  /*2710*/  ULEA UR5, UR6, UR4, 0x3 ;  /* 0x0000000406057291 */ /* 0x000fe2000f8e18ff */
[----:B------:R-:W-:-:S04]  /*2720*/  LOP3.LUT R2, R15, UR7, RZ, 0x3c, !PT ;  /* 0x000000070f027c12 */ /* 0x000fc8000f8e3cff */
[----:B-1----:R-:W-:-:S04]  /*2730*/  SHF.L.U32 R3, R2, 0x1f, RZ ;  /* 0x0000001f02037819 */ /* 0x002fc800000006ff */
[----:B------:R-:W1:Y:S02]  /*2740*/  SYNCS.PHASECHK.TRANS64.TRYWAIT P0, [UR5], R3 ;  /* 0x00000003ff0075a7 */ /* 0x000e640008001105 */
[----:B-1----:R-:W-:Y:S05]  /*2750*/  @!P0 BRA `(.L_x_38) ;  /* 0x0000005800188947 */ /* 0x002fea0003800000 */
.L_x_133:
        /* <DEDUP_REMOVED lines=9> */
.L_x_135:
        /* <DEDUP_REMOVED lines=9> */
.L_x_137:
        /* <DEDUP_REMOVED lines=9> */
.L_x_139:
        /* <DEDUP_REMOVED lines=9> */
.L_x_141:
        /* <DEDUP_REMOVED lines=9> */
.L_x_143:
        /* <DEDUP_REMOVED lines=9> */
.L_x_145:
        /* <DEDUP_REMOVED lines=9> */
.L_x_147:
        /* <DEDUP_REMOVED lines=9> */
.L_x_149:
        /* <DEDUP_REMOVED lines=9> */
.L_x_151:
        /* <DEDUP_REMOVED lines=9> */
.L_x_153:
        /* <DEDUP_REMOVED lines=9> */
.L_x_155:
        /* <DEDUP_REMOVED lines=9> */
.L_x_157:
        /* <DEDUP_REMOVED lines=9> */
.L_x_159:
        /* <DEDUP_REMOVED lines=9> */
.L_x_161:
        /* <DEDUP_REMOVED lines=9> */
.L_x_163:
        /* <DEDUP_REMOVED lines=9> */
.L_x_165:
        /* <DEDUP_REMOVED lines=9> */
.L_x_167:
        /* <DEDUP_REMOVED lines=9> */
.L_x_169:
        /* <DEDUP_REMOVED lines=9> */
.L_x_171:
        /* <DEDUP_REMOVED lines=9> */
.L_x_173:
        /* <DEDUP_REMOVED lines=9> */
.L_x_175:
        /* <DEDUP_REMOVED lines=9> */
.L_x_177:
        /* <DEDUP_REMOVED lines=9> */
.L_x_179:
        /* <DEDUP_REMOVED lines=9> */
.L_x_181:
        /* <DEDUP_REMOVED lines=9> */
.L_x_183:
        /* <DEDUP_REMOVED lines=9> */
.L_x_185:
        /* <DEDUP_REMOVED lines=9> */
.L_x_187:
        /* <DEDUP_REMOVED lines=9> */
.L_x_189:
        /* <DEDUP_REMOVED lines=9> */
.L_x_191:
        /* <DEDUP_REMOVED lines=9> */
.L_x_193:
        /* <DEDUP_REMOVED lines=9> */
.L_x_195:
[----:B------:R-:W-:-:S04]  /*38d0*/  UIADD3 UR6, UPT, UPT, UR6, 0x1, URZ ;  /* 0x0000000106067890 */ /* 0x000fc8000fffe0ff */
[----:B------:R-:W-:-:S04]  /*38e0*/  UISETP.NE.AND UP0, UPT, UR6, 0x22, UPT ;  /* 0x000000220600788c */ /* 0x000fc8000bf05270 */
[----:B------:R-:W-:Y:S02]  /*38f0*/  USEL UR5, URZ, 0x1, UP0 ;  /* 0x00000001ff057887 */ /* 0x000fe40008000000 */
[----:B------:R-:W-:-:S04]  /*3900*/  USEL UR6, UR6, URZ, UP0 ;  /* 0x000000ff06067287 */ /* 0x000fc80008000000 */
[----:B------:R-:W-:Y:S01]  /*3910*/  ULEA UR6, UR6, UR4, 0x3 ;  /* 0x0000000406067291 */ /* 0x000fe2000f8e18ff */
[----:B-1----:R-:W-:-:S04]  /*3920*/  LOP3.LUT R3, R2, UR5, RZ, 0x3c, !PT ;  /* 0x0000000502037c12 */ /* 0x002fc8000f8e3cff */
[----:B------:R-:W-:Y:S01]  /*3930*/  SHF.L.U32 R3, R3, 0x1f, RZ ;  /* 0x0000001f03037819 */ /* 0x000fe200000006ff */
[----:B----4-:R-:W-:-:S07]  /*3940*/  IMAD.U32 R0, RZ, RZ, UR6 ;  /* 0x00000006ff007e24 */ /* 0x010fce000f8e00ff */
.L_x_70:
[----:B-1----:R1:W2:Y:S02]  /*3950*/  SYNCS.PHASECHK.TRANS64.TRYWAIT P0, [R0+URZ], R3 ;  /* 0x00000003000075a7 */ /* 0x0022a400080011ff */
[----:B--2---:R-:W-:Y:S05]  /*3960*/  @!P0 NANOSLEEP.SYNCS 0x989680 ;  /* 0x009896800000895d */ /* 0x004fea0003900000 */
[----:B------:R-:W2:Y:S02]  /*3970*/  @!P0 SYNCS.PHASECHK.TRANS64 P0, [R0+URZ], R3 ;  /* 0x00000003000085a7 */ /* 0x000ea400080010ff */
[----:B--2---:R-:W-:Y:S05]  /*3980*/  @P0 EXIT ;  /* 0x000000000000094d */ /* 0x004fea0003800000 */
[----:B------:R-:W-:Y:S05]  /*3990*/  BRA `(.L_x_70) ;  /* 0xfffffffc00ec7947 */ /* 0x000fea000383ffff */
.L_x_18:
[----:B------:R-:W-:-:S04]  /*39a0*/  UISETP.NE.AND UP1, UPT, UR37, URZ, UPT ;  /* 0x000000ff2500728c */ /* 0x000fc8000bf25270 */
[----:B------:R-:W-:-:S09]  /*39b0*/  UISETP.NE.OR UP1, UPT, UR8, 0x1, UP1 ;  /* 0x000000010800788c */ /* 0x000fd20008f25670 */
[----:B------:R-:W-:Y:S05]  /*39c0*/  BRA.U UP1, `(.L_x_71) ;  /* 0x0000000501487547 */ /* 0x000fea000b800000 */
[----:B------:R-:W-:Y:S01]  /*39d0*/  ISETP.NE.AND P2, PT, R2, RZ, PT ;  /* 0x000000ff0200720c */ /* 0x000fe20003f45270 */
[----:B------:R-:W-:Y:S01]  /*39e0*/  IMAD.MOV.U32 R12, RZ, RZ, 0x1 ;  /* 0x00000001ff0c7424 */ /* 0x000fe200078e00ff */
[----:B------:R-:W-:Y:S02]  /*39f0*/  CS2R R10, SRZ ;  /* 0x00000000000a7805 */ /* 0x000fe4000001ff00 */
[----:B------:R-:W-:Y:S01]  /*3a00*/  CS2R R8, SRZ ;  /* 0x0000000000087805 */ /* 0x000fe2000001ff00 */
[----:B------:R-:W-:Y:S01]  /*3a10*/  UMOV UR4, 0x400 ;  /* 0x0000040000047882 */ /* 0x000fe20000000000 */
[----:B------:R-:W-:Y:S01]  /*3a20*/  UMOV UR6, URZ ;  /* 0x000000ff00067c82 */ /* 0x000fe20008000000 */
[----:B------:R-:W-:-:S12]  /*3a30*/  ULEA UR37, UR37, UR4, 0x18 ;  /* 0x0000000425257291 */ /* 0x000fd8000f8ec0ff */
.L_x_75:
[----:B------:R-:W-:Y:S02]  /*3a40*/  LEA R0, R8, UR37, 0x3 ;  /* 0x0000002508007c11 */ /* 0x000fe4000f8e18ff */
[----:B------:R-:W-:-:S03]  /*3a50*/  SHF.L.U32 R5, R9, 0x1f, RZ ;  /* 0x0000001f09057819 */ /* 0x000fc600000006ff */
[----:B------:R-:W-:Y:S01]  /*3a60*/  VIADD R4, R0, 0x2b0 ;  /* 0x000002b000047836 */ /* 0x000fe20000000000 */
[----:B------:R-:W1:Y:S02]  /*3a70*/  SYNCS.PHASECHK.TRANS64.TRYWAIT P0, [R0+URZ+0x2a0], R5 ;  /* 0x0002a005000075a7 */ /* 0x000e6400080011ff */
[----:B-1----:R-:W-:Y:S05]  /*3a80*/  @!P0 BRA `(.L_x_72) ;  /* 0x00000050004c8947 */ /* 0x002fea0003800000 */
.L_x_196:
[----:B------:R-:W-:Y:S01]  /*3a90*/  ULEA UR5, UR6, UR37, 0x3 ;  /* 0x0000002506057291 */ /* 0x000fe2000f8e18ff */
[----:B------:R-:W-:Y:S02]  /*3aa0*/  PRMT R4, RZ, 0x654, R4 ;  /* 0x00000654ff047816 */ /* 0x000fe40000000004 */
[----:B-1----:R-:W-:Y:S01]  /*3ab0*/  SHF.L.U32 R5, R12, 0x1f, RZ ;  /* 0x0000001f0c057819 */ /* 0x002fe200000006ff */
[----:B------:R-:W-:Y:S01]  /*3ac0*/  UIADD3 UR4, UPT, UPT, UR5, 0x240, URZ ;  /* 0x0000024005047890 */ /* 0x000fe2000fffe0ff */
[----:B------:R1:W-:Y:S05]  /*3ad0*/  SYNCS.ARRIVE.TRANS64.RED.A1T0 RZ, [R4+URZ], RZ ;  /* 0x000000ff04ff79a7 */ /* 0x0003ea00081004ff */
[----:B------:R-:W-:Y:S01]  /*3ae0*/  IMAD.U32 R7, RZ, RZ, UR4 ;  /* 0x00000004ff077e24 */ /* 0x000fe2000f8e00ff */
[----:B------:R-:W2:Y:S04]  /*3af0*/  SYNCS.PHASECHK.TRANS64.TRYWAIT P0, [UR5+0x250], R5 ;  /* 0x00025005ff0075a7 */ /* 0x000ea80008001105 */
[----:B------:R-:W-:Y:S01]  /*3b00*/  PRMT R6, R2, 0x654, R7 ;  /* 0x0000065402067816 */ /* 0x000fe20000000007 */
[----:B-1----:R-:W-:Y:S01]  /*3b10*/  @!P2 IMAD.MOV.U32 R4, RZ, RZ, 0x10 ;  /* 0x00000010ff04a424 */ /* 0x002fe200078e00ff */
[----:B--2---:R-:W-:Y:S06]  /*3b20*/  @!P0 BRA `(.L_x_73) ;  /* 0x0000005000388947 */ /* 0x004fec0003800000 */
.L_x_198:
[----:B------:R-:W-:Y:S01]  /*3b30*/  ULEA UR4, UR6, UR37, 0x4 ;  /* 0x0000002506047291 */ /* 0x000fe2000f8e20ff */
[----:B------:R-:W-:Y:S01]  /*3b40*/  SEL R3, R6, R3, !P2 ;  /* 0x0000000306037207 */ /* 0x000fe20005000000 */
[----:B------:R-:W-:Y:S01]  /*3b50*/  UIADD3 UR5, UPT, UPT, UR5, 0x240, URZ ;  /* 0x0000024005057890 */ /* 0x000fe2000fffe0ff */
[----:B-1----:R-:W-:Y:S01]  /*3b60*/  LEA R0, R11, UR37, 0x3 ;  /* 0x000000250b007c11 */ /* 0x002fe2000f8e18ff */
[----:B------:R-:W-:Y:S01]  /*3b70*/  UIADD3 UR4, UPT, UPT, UR4, 0x2d0, URZ ;  /* 0x000002d004047890 */ /* 0x000fe2000fffe0ff */
[----:B------:R-:W-:Y:S01]  /*3b80*/  SHF.L.U32 R5, R10, 0x1f, RZ ;  /* 0x0000001f0a057819 */ /* 0x000fe200000006ff */
[----:B------:R1:W-:Y:S01]  /*3b90*/  @!P2 SYNCS.ARRIVE.TRANS64.RED RZ, [R3+URZ], R4 ;  /* 0x0000000403ffa9a7 */ /* 0x0003e200080004ff */
[----:B------:R-:W-:Y:S01]  /*3ba0*/  UIADD3 UR6, UPT, UPT, UR6, 0x1, URZ ;  /* 0x0000000106067890 */ /* 0x000fe2000fffe0ff */
[----:B------:R-:W-:-:S03]  /*3bb0*/  VIADD R8, R8, 0x1 ;  /* 0x0000000108087836 */ /* 0x000fc60000000000 */
[----:B------:R-:W-:Y:S02]  /*3bc0*/  UISETP.NE.AND UP0, UPT, UR6, 0x2, UPT ;  /* 0x000000020600788c */ /* 0x000fe4000bf05270 */
[----:B------:R-:W-:Y:S06]  /*3bd0*/  UGETNEXTWORKID.BROADCAST [UR4], [UR5] ;  /* 0x00000000040073ca */ /* 0x000fec0008000100 */
[----:B------:R-:W-:Y:S01]  /*3be0*/  USEL UR4, URZ, 0x1, UP0 ;  /* 0x00000001ff047887 */ /* 0x000fe20008000000 */
[----:B------:R-:W-:Y:S01]  /*3bf0*/  ISETP.NE.AND P0, PT, R8, 0x2, PT ;  /* 0x000000020800780c */ /* 0x000fe20003f05270 */
[----:B------:R-:W-:Y:S01]  /*3c00*/  USEL UR6, UR6, URZ, UP0 ;  /* 0x000000ff06067287 */ /* 0x000fe20008000000 */
[----:B------:R-:W2:Y:S03]  /*3c10*/  SYNCS.PHASECHK.TRANS64.TRYWAIT P1, [R0+URZ+0x240], R5 ;  /* 0x00024005000075a7 */ /* 0x000ea600080211ff */
[----:B------:R-:W-:Y:S01]  /*3c20*/  LOP3.LUT R12, R12, UR4, RZ, 0x3c, !PT ;  /* 0x000000040c0c7c12 */ /* 0x000fe2000f8e3cff */
[----:B-12---:R-:W-:Y:S07]  /*3c30*/  @!P1 BRA `(.L_x_74) ;  /* 0x00000050000c9947 */ /* 0x006fee0003800000 */
.L_x_199:
[C---:B------:R-:W-:Y:S01]  /*3c40*/  LEA R4, R11.reuse, UR37, 0x4 ;  /* 0x000000250b047c11 */ /* 0x040fe2000f8e20ff */
[----:B-1----:R-:W-:Y:S01]  /*3c50*/  VIADD R0, R0, 0x250 ;  /* 0x0000025000007836 */ /* 0x002fe20000000000 */
[----:B------:R-:W-:Y:S01]  /*3c60*/  SEL R8, R8, RZ, P0 ;  /* 0x000000ff08087207 */ /* 0x000fe20000000000 */
[----:B------:R-:W-:-:S03]  /*3c70*/  VIADD R11, R11, 0x1 ;  /* 0x000000010b0b7836 */ /* 0x000fc60000000000 */
[----:B------:R-:W1:Y:S01]  /*3c80*/  LDS.128 R4, [R4+0x2d0] ;  /* 0x0002d00004047984 */ /* 0x000e620000000c00 */
[----:B------:R-:W-:Y:S02]  /*3c90*/  PRMT R0, RZ, 0x654, R0 ;  /* 0x00000654ff007816 */ /* 0x000fe40000000000 */
[C---:B------:R-:W-:Y:S01]  /*3ca0*/  ISETP.NE.AND P1, PT, R11.reuse, 0x2, PT ;  /* 0x000000020b00780c */ /* 0x040fe20003f25270 */
[----:B------:R-:W-:Y:S01]  /*3cb0*/  @!PT LDS RZ, [RZ] ;  /* 0x00000000fffff984 */ /* 0x000fe20000000800 */
[----:B------:R-:W-:Y:S01]  /*3cc0*/  @!PT LDS RZ, [RZ] ;  /* 0x00000000fffff984 */ /* 0x000fe20000000800 */
[----:B------:R-:W-:Y:S01]  /*3cd0*/  @!PT LDS RZ, [RZ] ;  /* 0x00000000fffff984 */ /* 0x000fe20000000800 */
[----:B------:R-:W-:Y:S01]  /*3ce0*/  @!PT LDS RZ, [RZ] ;  /* 0x00000000fffff984 */ /* 0x000fe20000000800 */
[----:B------:R2:W-:Y:S06]  /*3cf0*/  MEMBAR.ALL.CTA ;  /* 0x0000000000007992 */ /* 0x0005ec0000008000 */
[----:B--2---:R-:W2:Y:S01]  /*3d00*/  FENCE.VIEW.ASYNC.S ;  /* 0x00000000000073c6 */ /* 0x004ea20000000000 */
[----:B------:R-:W-:Y:S01]  /*3d10*/  SEL R11, R11, RZ, P1 ;  /* 0x000000ff0b0b7207 */ /* 0x000fe20000800000 */
[----:B--2---:R2:W-:Y:S01]  /*3d20*/  SYNCS.ARRIVE.TRANS64.RED.A1T0 RZ, [R0+URZ], RZ ;  /* 0x000000ff00ff79a7 */ /* 0x0045e200081004ff */
[----:B-1----:R-:W-:-:S02]  /*3d30*/  LOP3.LUT P3, RZ, R6, 0x1, RZ, 0xc0, !PT ;  /* 0x0000000106ff7812 */ /* 0x002fc4000786c0ff */
[----:B------:R-:W-:-:S04]  /*3d40*/  SEL R5, RZ, 0x1, P1 ;  /* 0x00000001ff057807 */ /* 0x000fc80000800000 */
[----:B------:R-:W-:Y:S02]  /*3d50*/  LOP3.LUT R10, R10, R5, RZ, 0x3c, !PT ;  /* 0x000000050a0a7212 */ /* 0x000fe400078e3cff */
[----:B--2---:R-:W-:-:S04]  /*3d60*/  SEL R0, RZ, 0x1, P0 ;  /* 0x00000001ff007807 */ /* 0x004fc80000000000 */
[----:B------:R-:W-:Y:S01]  /*3d70*/  LOP3.LUT R9, R9, R0, RZ, 0x3c, !PT ;  /* 0x0000000009097212 */ /* 0x000fe200078e3cff */
[----:B------:R-:W-:Y:S06]  /*3d80*/  @P3 BRA `(.L_x_75) ;  /* 0xfffffffc002c3947 */ /* 0x000fec000383ffff */
[----:B------:R-:W-:Y:S01]  /*3d90*/  ULEA UR5, UR6, UR37, 0x3 ;  /* 0x0000002506057291 */ /* 0x000fe2000f8e18ff */
[----:B------:R-:W-:-:S08]  /*3da0*/  SHF.L.U32 R3, R12, 0x1f, RZ ;  /* 0x0000001f0c037819 */ /* 0x000fd000000006ff */
[----:B------:R-:W1:Y:S02]  /*3db0*/  SYNCS.PHASECHK.TRANS64 P0, [UR5+0x250], R3 ;  /* 0x00025003ff0075a7 */ /* 0x000e640008001005 */
[----:B-1----:R-:W-:Y:S05]  /*3dc0*/  @P0 BRA `(.L_x_76) ;  /* 0x0000000000080947 */ /* 0x002fea0003800000 */
[----:B------:R-:W1:Y:S02]  /*3dd0*/  SYNCS.PHASECHK.TRANS64.TRYWAIT P0, [UR5+0x250], R3 ;  /* 0x00025003ff0075a7 */ /* 0x000e640008001105 */
[----:B-1----:R-:W-:Y:S05]  /*3de0*/  @!P0 BRA `(.L_x_77) ;  /* 0x0000004c00b48947 */ /* 0x002fea0003800000 */
.L_x_76:
[----:B------:R-:W-:-:S04]  /*3df0*/  UIADD3 UR4, UPT, UPT, UR6, 0x1, URZ ;  /* 0x0000000106047890 */ /* 0x000fc8000fffe0ff */
[----:B------:R-:W-:-:S04]  /*3e00*/  UISETP.NE.AND UP0, UPT, UR4, 0x2, UPT ;  /* 0x000000020400788c */ /* 0x000fc8000bf05270 */
[----:B------:R-:W-:Y:S02]  /*3e10*/  USEL UR7, URZ, 0x1, UP0 ;  /* 0x00000001ff077887 */ /* 0x000fe40008000000 */
[----:B------:R-:W-:-:S04]  /*3e20*/  USEL UR4, UR4, URZ, UP0 ;  /* 0x000000ff04047287 */ /* 0x000fc80008000000 */
[----:B------:R-:W-:Y:S01]  /*3e30*/  ULEA UR4, UR4, UR37, 0x3 ;  /* 0x0000002504047291 */ /* 0x000fe2000f8e18ff */
[----:B-1----:R-:W-:-:S04]  /*3e40*/  LOP3.LUT R3, R12, UR7, RZ, 0x3c, !PT ;  /* 0x000000070c037c12 */ /* 0x002fc8000f8e3cff */
[----:B------:R-:W-:-:S04]  /*3e50*/  SHF.L.U32 R0, R3, 0x1f, RZ ;  /* 0x0000001f03007819 */ /* 0x000fc800000006ff */
[----:B------:R-:W1:Y:S02]  /*3e60*/  SYNCS.PHASECHK.TRANS64 P0, [UR4+0x250], R0 ;  /* 0x00025000ff0075a7 */ /* 0x000e640008001004 */
[----:B-1----:R-:W-:Y:S05]  /*3e70*/  @P0 EXIT ;  /* 0x000000000000094d */ /* 0x002fea0003800000 */
[----:B------:R-:W-:Y:S02]  /*3e80*/  SHF.L.U32 R3, R3, 0x1f, RZ ;  /* 0x0000001f03037819 */ /* 0x000fe400000006ff */
[----:B------:R-:W-:-:S07]  /*3e90*/  MOV R0, UR4 ;  /* 0x0000000400007c02 */ /* 0x000fce0008000f00 */
.L_x_78:
[----:B-1----:R1:W2:Y:S02]  /*3ea0*/  SYNCS.PHASECHK.TRANS64.TRYWAIT P0, [R0+URZ+0x250], R3 ;  /* 0x00025003000075a7 */ /* 0x0022a400080011ff */
[----:B--2---:R-:W-:Y:S05]  /*3eb0*/  @!P0 NANOSLEEP.SYNCS 0x989680 ;  /* 0x009896800000895d */ /* 0x004fea0003900000 */
[----:B------:R-:W2:Y:S02]  /*3ec0*/  @!P0 SYNCS.PHASECHK.TRANS64 P0, [R0+URZ+0x250], R3 ;  /* 0x00025003000085a7 */ /* 0x000ea400080010ff */
[----:B--2---:R-:W-:Y:S05]  /*3ed0*/  @P0 EXIT ;  /* 0x000000000000094d */ /* 0x004fea0003800000 */
[----:B------:R-:W-:Y:S05]  /*3ee0*/  BRA `(.L_x_78) ;  /* 0xfffffffc00ec7947 */ /* 0x000fea000383ffff */
.L_x_71:
[----:B------:R-:W-:-:S09]  /*3ef0*/  UISETP.NE.AND UP1, UPT, UR8, URZ, UPT ;  /* 0x000000ff0800728c */ /* 0x000fd2000bf25270 */
[----:B------:R-:W-:Y:S05]  /*3f00*/  BRA.U UP1, `(.L_x_79) ;  /* 0x0000000d01607547 */ /* 0x000fea000b800000 */
[----:B------:R-:W-:Y:S01]  /*3f10*/  UMOV UR4, 0x40 ;  /* 0x0000004000047882 */ /* 0x000fe20000000000 */
[----:B------:R-:W-:Y:S01]  /*3f20*/  NOP ;  /* 0x0000000000007918 */ /* 0x000fe20000000000 */
[----:B------:R-:W-:Y:S01]  /*3f30*/  ULEA UR4, UR37, UR4, 0x18 ;  /* 0x0000000425047291 */ /* 0x000fe2000f8ec0ff */
[----:B------:R-:W-:Y:S02]  /*3f40*/  UMOV UR5, 0x400 ;  /* 0x0000040000057882 */ /* 0x000fe40000000000 */
[----:B------:R-:W-:-:S06]  /*3f50*/  ULEA UR37, UR37, UR5, 0x18 ;  /* 0x0000000525257291 */ /* 0x000fcc000f8ec0ff */
[----:B------:R-:W1:Y:S02]  /*3f60*/  LDS.U8 R0, [UR4+0x1c] ;  /* 0x00001c04ff007984 */ /* 0x000e640008000000 */
[----:B-1----:R-:W-:-:S13]  /*3f70*/  ISETP.NE.AND P0, PT, R0, RZ, PT ;  /* 0x000000ff0000720c */ /* 0x002fda0003f05270 */
[----:B------:R-:W-:Y:S05]  /*3f80*/  @P0 BRA `(.L_x_80) ;  /* 0x0000000000580947 */ /* 0x000fea0003800000 */
[----:B------:R-:W-:-:S13]  /*3f90*/  ELECT P0, URZ, PT ;  /* 0x0000000000ff782f */ /* 0x000fda0003800000 */
[----:B------:R-:W-:Y:S05]  /*3fa0*/  @!P0 BRA `(.L_x_81) ;  /* 0x0000000000608947 */ /* 0x000fea0003800000 */
[----:B------:R-:W-:Y:S01]  /*3fb0*/  UMOV UR5, 0x10 ;  /* 0x0000001000057882 */ /* 0x000fe20000000000 */
[----:B------:R-:W-:Y:S01]  /*3fc0*/  HFMA2 R0, -RZ, RZ, 0, 5.9604644775390625e-08 ;  /* 0x00000001ff007431 */ /* 0x000fe200000001ff */
[----:B------:R-:W-:-:S03]  /*3fd0*/  MOV R2, 0xffff ;  /* 0x0000ffff00027802 */ /* 0x000fc60000000f00 */
[----:B------:R-:W-:Y:S04]  /*3fe0*/  DEPBAR.LE SB1, 0x36 ;  /* 0x00009d800000791a */ /* 0x000fe80000000000 */
[----:B------:R-:W1:Y:S02]  /*3ff0*/  UTCATOMSWS.FIND_AND_SET.ALIGN UP0, UR5, UR5 ;  /* 0x00000005000575e3 */ /* 0x000e640008000800 */
[----:B-1----:R-:W-:Y:S01]  /*4000*/  MOV R3, UR5 ;  /* 0x0000000500037c02 */ /* 0x002fe20008000f00 */
[----:B------:R-:W-:Y:S06]  /*4010*/  BRA.U UP0, `(.L_x_82) ;  /* 0x0000000100187547 */ /* 0x000fec000b800000 */
.L_x_83:
[----:B------:R-:W-:Y:S05]  /*4020*/  NANOSLEEP 0x64 ;  /* 0x000000640000795d */ /* 0x000fea0003800000 */
[----:B------:R-:W-:-:S05]  /*4030*/  UMOV UR5, 0x10 ;  /* 0x0000001000057882 */ /* 0x000fca0000000000 */
[----:B------:R-:W-:Y:S04]  /*4040*/  DEPBAR.LE SB1, 0x36 ;  /* 0x00009d800000791a */ /* 0x000fe80000000000 */
[----:B------:R-:W1:Y:S02]  /*4050*/  UTCATOMSWS.FIND_AND_SET.ALIGN UP0, UR5, UR5 ;  /* 0x00000005000575e3 */ /* 0x000e640008000800 */
[----:B-1----:R-:W-:Y:S01]  /*4060*/  MOV R3, UR5 ;  /* 0x0000000500037c02 */ /* 0x002fe20008000f00 */
[----:B------:R-:W-:Y:S05]  /*4070*/  BRA.U !UP0, `(.L_x_83) ;  /* 0xfffffffd08e87547 */ /* 0x000fea000b83ffff */
.L_x_82:
[-C--:B------:R-:W-:Y:S02]  /*4080*/  SHF.L.U32 R2, R2, R3.reuse, RZ ;  /* 0x0000000302027219 */ /* 0x080fe400000006ff */
[----:B------:R-:W-:Y:S01]  /*4090*/  SHF.L.U32 R0, R0, R3, RZ ;  /* 0x0000000300007219 */ /* 0x000fe200000006ff */
[----:B------:R-:W-:Y:S02]  /*40a0*/  IMAD.SHL.U32 R3, R3, 0x20, RZ ;  /* 0x0000002003037824 */ /* 0x000fe400078e00ff */
[----:B------:R1:W-:Y:S04]  /*40b0*/  ATOMS.OR RZ, [UR4+0x14], R2 ;  /* 0x00001402ffff798c */ /* 0x0003e8000b000004 */
[----:B------:R1:W-:Y:S04]  /*40c0*/  ATOMS.OR RZ, [UR4+0x18], R0 ;  /* 0x00001800ffff798c */ /* 0x0003e8000b000004 */
[----:B------:R1:W-:Y:S01]  /*40d0*/  STS [UR37+0x2f0], R3 ;  /* 0x0002f003ff007988 */ /* 0x0003e20008000825 */
[----:B------:R-:W-:Y:S05]  /*40e0*/  BRA `(.L_x_81) ;  /* 0x0000000000107947 */ /* 0x000fea0003800000 */
.L_x_80:
[----:B------:R-:W-:Y:S02]  /*40f0*/  MOV R0, 0xffffffff ;  /* 0xffffffff00007802 */ /* 0x000fe40000000f00 */
[----:B------:R-:W-:-:S03]  /*4100*/  MOV R2, 0x4130 ;  /* 0x0000413000027802 */ /* 0x000fc60000000f00 */
[----:B------:R1:W-:Y:S04]  /*4110*/  STS [UR37+0x2f0], R0 ;  /* 0x0002f000ff007988 */ /* 0x0003e80008000825 */
[----:B-1-3-5:R-:W-:Y:S05]  /*4120*/  CALL.REL.NOINC `($__internal_1_$__cuda_sm10x_tcgen05_guardrail_trap_phase_invalid_during_alloc) ;  /* 0x0000005000307944 */ /* 0x02afea0003c00000 */
.L_x_81:
[----:B------:R-:W-:Y:S05]  /*4130*/  WARPSYNC.ALL ;  /* 0x0000000000007948 */ /* 0x000fea0003800000 */
[----:B------:R-:W2:Y:S01]  /*4140*/  S2UR UR6, SR_CgaCtaId ;  /* 0x00000000000679c3 */ /* 0x000ea20000008800 */
[----:B------:R-:W-:Y:S01]  /*4150*/  UMOV UR4, 0x400 ;  /* 0x0000040000047882 */ /* 0x000fe20000000000 */
[----:B------:R-:W-:-:S06]  /*4160*/  NOP ;  /* 0x0000000000007918 */ /* 0x000fcc0000000000 */
[----:B------:R-:W-:Y:S06]  /*4170*/  BAR.ARV 0x6, 0xa0 ;  /* 0x0182800000007b1d */ /* 0x000fec0000002000 */
[----:B------:R-:W4:Y:S01]  /*4180*/  LDCU UR7, c[0x0][0x38c] ;  /* 0x00007180ff0777ac */ /* 0x000f220008000800 */
[----:B------:R-:W-:Y:S01]  /*4190*/  IMAD.MOV.U32 R11, RZ, RZ, 0x1 ;  /* 0x00000001ff0b7424 */ /* 0x000fe200078e00ff */
[----:B------:R-:W-:Y:S01]  /*41a0*/  CS2R R8, SRZ ;  /* 0x0000000000087805 */ /* 0x000fe2000001ff00 */
[----:B------:R-:W-:Y:S01]  /*41b0*/  IMAD.MOV.U32 R10, RZ, RZ, RZ ;  /* 0x000000ffff0a7224 */ /* 0x000fe200078e00ff */
[----:B------:R-:W-:Y:S01]  /*41c0*/  UMOV UR16, URZ ;  /* 0x000000ff00107c82 */ /* 0x000fe20008000000 */
[----:B------:R-:W-:Y:S01]  /*41d0*/  UMOV UR15, URZ ;  /* 0x000000ff000f7c82 */ /* 0x000fe20008000000 */
[----:B------:R-:W-:Y:S01]  /*41e0*/  UMOV UR20, 0x0 ;  /* 0x0000000000147882 */ /* 0x000fe20000000000 */
[----:B------:R-:W-:Y:S01]  /*41f0*/  UMOV UR21, 0x81184a0 ;  /* 0x081184a000157882 */ /* 0x000fe20000000000 */
[----:B--2---:R-:W-:Y:S01]  /*4200*/  ULEA UR6, UR6, UR4, 0x18 ;  /* 0x0000000406067291 */ /* 0x004fe2000f8ec0ff */
[----:B------:R-:W2:Y:S03]  /*4210*/  LDCU UR4, c[0x0][0x38c] ;  /* 0x00007180ff0477ac */ /* 0x000ea60008000800 */
[----:B------:R-:W-:-:S02]  /*4220*/  UIADD3 UR18, UPT, UPT, UR6, 0x4600, URZ ;  /* 0x0000460006127890 */ /* 0x000fc4000fffe0ff */
[----:B----4-:R-:W-:-:S03]  /*4230*/  UIADD3 UR7, UPT, UPT, UR7, 0x1f, URZ ;  /* 0x0000001f07077890 */ /* 0x010fc6000fffe0ff */
[----:B-1----:R-:W1:Y:S01]  /*4240*/  LDS R0, [UR6+0x2f0] ;  /* 0x0002f006ff007984 */ /* 0x002e620008000800 */
[----:B------:R-:W-:Y:S02]  /*4250*/  UIADD3 UR17, UPT, UPT, UR6, 0x26600, URZ ;  /* 0x0002660006117890 */ /* 0x000fe4000fffe0ff */
[----:B------:R-:W-:Y:S02]  /*4260*/  USHF.R.S32.HI UR5, URZ, 0x1f, UR7 ;  /* 0x0000001fff057899 */ /* 0x000fe40008011407 */
[----:B------:R-:W-:Y:S02]  /*4270*/  USHF.R.U32.HI UR18, URZ, 0x4, UR18 ;  /* 0x00000004ff127899 */ /* 0x000fe40008011612 */
[----:B------:R-:W-:Y:S02]  /*4280*/  ULEA.HI UR5, UR5, UR7, URZ, 0x5 ;  /* 0x0000000705057291 */ /* 0x000fe4000f8f28ff */
[----:B------:R-:W-:Y:S02]  /*4290*/  USHF.R.U32.HI UR17, URZ, 0x4, UR17 ;  /* 0x00000004ff117899 */ /* 0x000fe40008011611 */
[----:B------:R-:W-:-:S02]  /*42a0*/  USHF.R.S32.HI UR5, URZ, 0x5, UR5 ;  /* 0x00000005ff057899 */ /* 0x000fc40008011405 */
[----:B------:R-:W-:Y:S02]  /*42b0*/  ULOP3.LUT UR18, UR18, 0x3fff, URZ, 0xc0, !UPT ;  /* 0x00003fff12127892 */ /* 0x000fe4000f8ec0ff */
[----:B------:R-:W-:Y:S02]  /*42c0*/  UISETP.LT.AND UP0, UPT, UR5, 0x1, UPT ;  /* 0x000000010500788c */ /* 0x000fe4000bf01270 */
[----:B------:R-:W-:Y:S02]  /*42d0*/  ULOP3.LUT UR17, UR17, 0x3fff, URZ, 0xc0, !UPT ;  /* 0x00003fff11117892 */ /* 0x000fe4000f8ec0ff */
[----:B------:R-:W-:Y:S02]  /*42e0*/  USEL UR10, UR5, 0x1, !UP0 ;  /* 0x00000001050a7887 */ /* 0x000fe4000c000000 */
[----:B--2---:R-:W-:Y:S02]  /*42f0*/  UISETP.GE.AND UP3, UPT, UR4, 0x1, UPT ;  /* 0x000000010400788c */ /* 0x004fe4000bf66270 */
[----:B------:R-:W-:Y:S01]  /*4300*/  UIADD3 UR10, UPT, UPT, -UR10, URZ, URZ ;  /* 0x000000ff0a0a7290 */ /* 0x000fe2000fffe1ff */
[----:B-1----:R-:W-:-:S15]  /*4310*/  R2UR UR19, R0 ;  /* 0x00000000001372ca */ /* 0x002fde00000e0000 */
.L_x_90:
[----:B------:R-:W-:Y:S02]  /*4320*/  LEA R0, R10, UR6, 0x3 ;  /* 0x000000060a007c11 */ /* 0x000fe4000f8e18ff */
[----:B------:R-:W-:Y:S02]  /*4330*/  SHF.L.U32 R5, R9, 0x1f, RZ ;  /* 0x0000001f09057819 */ /* 0x000fe400000006ff */
[----:B------:R-:W-:Y:S01]  /*4340*/  PLOP3.LUT P0, PT, PT, PT, UP3, 0x80, 0x8 ;  /* 0x000000000008781c */ /* 0x000fe20003f0f038 */
[----:B------:R-:W-:Y:S01]  /*4350*/  VIADD R3, R0, 0x250 ;  /* 0x0000025000037836 */ /* 0x000fe20000000000 */
[----:B-1----:R-:W1:Y:S02]  /*4360*/  SYNCS.PHASECHK.TRANS64.TRYWAIT P1, [R0+URZ+0x240], R5 ;  /* 0x00024005000075a7 */ /* 0x002e6400080211ff */
[----:B-1--4-:R-:W-:Y:S09]  /*4370*/  @!P1 BRA `(.L_x_84) ;  /* 0x0000004800689947 */ /* 0x012ff20003800000 */
.L_x_201:
[----:B------:R-:W-:Y:S01]  /*4380*/  LEA R4, R10, UR6, 0x4 ;  /* 0x000000060a047c11 */ /* 0x000fe2000f8e20ff */
[----:B------:R-:W-:Y:S01]  /*4390*/  @UP3 ULEA UR4, UR15, UR6, 0x3 ;  /* 0x000000060f043291 */ /* 0x000fe2000f8e18ff */
[----:B------:R-:W-:Y:S01]  /*43a0*/  PLOP3.LUT P2, PT, PT, PT, PT, 0x80, 0x8 ;  /* 0x000000000008781c */ /* 0x000fe20003f4f070 */
[----:B------:R-:W-:Y:S01]  /*43b0*/  ULEA UR9, UR16, UR6, 0x3 ;  /* 0x0000000610097291 */ /* 0x000fe2000f8e18ff */
[----:B------:R-:W-:Y:S02]  /*43c0*/  PRMT R3, RZ, 0x654, R3 ;  /* 0x00000654ff037816 */ /* 0x000fe40000000003 */
[----:B-1----:R-:W1:Y:S01]  /*43d0*/  LDS.128 R4, [R4+0x2d0] ;  /* 0x0002d00004047984 */ /* 0x002e620000000c00 */
[----:B------:R-:W-:Y:S02]  /*43e0*/  @P0 SHF.L.U32 R2, R8, 0x1f, RZ ;  /* 0x0000001f08020819 */ /* 0x000fe400000006ff */
[----:B------:R-:W-:Y:S01]  /*43f0*/  SHF.L.U32 R0, R11, 0x1f, RZ ;  /* 0x0000001f0b007819 */ /* 0x000fe200000006ff */
[----:B------:R-:W-:Y:S01]  /*4400*/  @!PT LDS RZ, [RZ] ;  /* 0x00000000fffff984 */ /* 0x000fe20000000800 */
[----:B------:R-:W-:Y:S01]  /*4410*/  @!PT LDS RZ, [RZ] ;  /* 0x00000000fffff984 */ /* 0x000fe20000000800 */
[----:B------:R-:W-:Y:S01]  /*4420*/  @!PT LDS RZ, [RZ] ;  /* 0x00000000fffff984 */ /* 0x000fe20000000800 */
[----:B------:R-:W-:Y:S01]  /*4430*/  @!PT LDS RZ, [RZ] ;  /* 0x00000000fffff984 */ /* 0x000fe20000000800 */
[----:B------:R2:W-:Y:S06]  /*4440*/  MEMBAR.ALL.CTA ;  /* 0x0000000000007992 */ /* 0x0005ec0000008000 */
[----:B--2---:R-:W2:Y:S02]  /*4450*/  FENCE.VIEW.ASYNC.S ;  /* 0x00000000000073c6 */ /* 0x004ea40000000000 */
[----:B--2---:R2:W-:Y:S01]  /*4460*/  SYNCS.ARRIVE.TRANS64.RED.A1T0 RZ, [R3+URZ], RZ ;  /* 0x000000ff03ff79a7 */ /* 0x0045e200081004ff */
[----:B------:R2:W4:Y:S01]  /*4470*/  @P0 SYNCS.PHASECHK.TRANS64.TRYWAIT P2, [UR4], R2 ;  /* 0x00000002ff0005a7 */ /* 0x0005220008041104 */
[----:B-1----:R-:W-:Y:S01]  /*4480*/  LOP3.LUT P1, RZ, R6, 0x1, RZ, 0xc0, !PT ;  /* 0x0000000106ff7812 */ /* 0x002fe2000782c0ff */
[----:B------:R-:W1:Y:S02]  /*4490*/  SYNCS.PHASECHK.TRANS64.TRYWAIT P0, [UR9+0x280], R0 ;  /* 0x00028000ff0075a7 */ /* 0x000e640008001109 */
[----:B-12-4-:R-:W-:Y:S10]  /*44a0*/  @!P0 BRA `(.L_x_85) ;  /* 0x0000004800308947 */ /* 0x016ff40003800000 */
.L_x_203:
[----:B------:R-:W-:Y:S01]  /*44b0*/  IADD3 R10, PT, PT, R10, 0x1, RZ ;  /* 0x000000010a0a7810 */ /* 0x000fe20007ffe0ff */
[----:B------:R-:W-:Y:S06]  /*44c0*/  BRA.U !UP3, `(.L_x_86) ;  /* 0x000000010b907547 */ /* 0x000fec000b800000 */
[----:B------:R-:W-:Y:S02]  /*44d0*/  ULEA UR8, UR16, UR19, 0x6 ;  /* 0x0000001310087291 */ /* 0x000fe4000f8e30ff */
[----:B------:R-:W-:Y:S01]  /*44e0*/  UPLOP3.LUT UP4, UPT, UPT, UPT, UPT, 0x40, 0x4 ;  /* 0x000000000004789c */ /* 0x000fe20003f8e870 */
[----:B------:R-:W-:Y:S01]  /*44f0*/  UMOV UR14, UR10 ;  /* 0x0000000a000e7c82 */ /* 0x000fe20008000000 */
[----:B------:R-:W-:Y:S01]  /*4500*/  UMOV UR13, UR5 ;  /* 0x00000005000d7c82 */ /* 0x000fe20008000000 */
[----:B------:R-:W-:-:S08]  /*4510*/  UMOV UR12, UR15 ;  /* 0x0000000f000c7c82 */ /* 0x000fd00008000000 */
.L_x_89:
[----:B------:R-:W-:Y:S02]  /*4520*/  UIADD3 UR14, UPT, UPT, UR14, 0x1, URZ ;  /* 0x000000010e0e7890 */ /* 0x000fe4000fffe0ff */
[----:B--2---:R-:W-:Y:S02]  /*4530*/  ULEA UR7, UR12, UR6, 0x3 ;  /* 0x000000060c077291 */ /* 0x004fe4000f8e18ff */
[----:B------:R-:W-:Y:S01]  /*4540*/  UISETP.NE.AND UP0, UPT, UR14, URZ, UPT ;  /* 0x000000ff0e00728c */ /* 0x000fe2000bf05270 */
[----:B----4-:R-:W-:Y:S10]  /*4550*/  @P2 BRA `(.L_x_87) ;  /* 0x00000000000c2947 */ /* 0x010ff40003800000 */
[----:B-1----:R-:W-:Y:S04]  /*4560*/  SHF.L.U32 R3, R8, 0x1f, RZ ;  /* 0x0000001f08037819 */ /* 0x002fe800000006ff */
[----:B------:R-:W1:Y:S02]  /*4570*/  SYNCS.PHASECHK.TRANS64.TRYWAIT P0, [UR7], R3 ;  /* 0x00000003ff0075a7 */ /* 0x000e640008001107 */
[----:B-1----:R-:W-:Y:S05]  /*4580*/  @!P0 BRA `(.L_x_88) ;  /* 0x0000004800108947 */ /* 0x002fea0003800000 */
.L_x_87:
[----:B------:R-:W-:Y:S01]  /*4590*/  UISETP.NE.AND UP1, UPT, UR13, 0x1, UPT ;  /* 0x000000010d00788c */ /* 0x000fe2000bf25270 */
[----:B------:R-:W-:Y:S01]  /*45a0*/  PLOP3.LUT P2, PT, PT, PT, PT, 0x80, 0x8 ;  /* 0x000000000008781c */ /* 0x000fe20003f4f070 */
[----:B------:R-:W-:Y:S02]  /*45b0*/  UIADD3 UR15, UPT, UPT, UR12, 0x1, URZ ;  /* 0x000000010c0f7890 */ /* 0x000fe4000fffe0ff */
[----:B------:R-:W-:Y:S02]  /*45c0*/  UIADD3 UR7, UPT, UPT, UR7, 0x110, URZ ;  /* 0x0000011007077890 */ /* 0x000fe4000fffe0ff */
[----:B------:R-:W-:Y:S01]  /*45d0*/  UISETP.NE.AND UP2, UPT, UR15, 0x22, UPT ;  /* 0x000000220f00788c */ /* 0x000fe2000bf45270 */
[----:B------:R-:W-:Y:S01]  /*45e0*/  PLOP3.LUT P0, PT, PT, PT, UP1, 0x80, 0x8 ;  /* 0x000000000008781c */ /* 0x000fe20003f0f018 */
[----:B------:R-:W-:Y:S02]  /*45f0*/  UIADD3 UR13, UPT, UPT, UR13, -0x1, URZ ;  /* 0xffffffff0d0d7890 */ /* 0x000fe4000fffe0ff */
[----:B------:R-:W-:Y:S02]  /*4600*/  USEL UR11, URZ, 0x1, UP2 ;  /* 0x00000001ff0b7887 */ /* 0x000fe40009000000 */
[----:B------:R-:W-:Y:S01]  /*4610*/  USEL UR15, UR15, URZ, UP2 ;  /* 0x000000ff0f0f7287 */ /* 0x000fe20009000000 */
[----:B------:R-:W-:Y:S01]  /*4620*/  UMOV UR23, 0x80004020 ;  /* 0x8000402000177882 */ /* 0x000fe20000000000 */
[----:B------:R-:W-:Y:S02]  /*4630*/  UMOV UR25, 0x40004040 ;  /* 0x4000404000197882 */ /* 0x000fe40000000000 */
[----:B------:R-:W-:Y:S01]  /*4640*/  @UP1 ULEA UR4, UR15, UR6, 0x3 ;  /* 0x000000060f041291 */ /* 0x000fe2000f8e18ff */
[----:B------:R-:W-:Y:S01]  /*4650*/  LOP3.LUT R8, R8, UR11, RZ, 0x3c, !PT ;  /* 0x0000000b08087c12 */ /* 0x000fe2000f8e3cff */
[----:B------:R-:W-:Y:S03]  /*4660*/  USHF.L.U32 UR11, UR12, 0x8, URZ ;  /* 0x000000080c0b7899 */ /* 0x000fe600080006ff */
[----:B-1----:R-:W-:Y:S01]  /*4670*/  @P0 SHF.L.U32 R0, R8, 0x1f, RZ ;  /* 0x0000001f08000819 */ /* 0x002fe200000006ff */
[----:B------:R-:W-:Y:S03]  /*4680*/  UIADD3 UR24, UPT, UPT, UR18, UR11, URZ ;  /* 0x0000000b12187290 */ /* 0x000fe6000fffe0ff */
[----:B------:R2:W4:Y:S01]  /*4690*/  @P0 SYNCS.PHASECHK.TRANS64.TRYWAIT P2, [UR4], R0 ;  /* 0x00000000ff0005a7 */ /* 0x0005220008041104 */
[----:B------:R-:W-:Y:S03]  /*46a0*/  USHF.L.U32 UR4, UR12, 0x7, URZ ;  /* 0x000000070c047899 */ /* 0x000fe600080006ff */
[----:B------:R-:W-:Y:S01]  /*46b0*/  UMOV UR12, UR15 ;  /* 0x0000000f000c7c82 */ /* 0x000fe20008000000 */
[----:B------:R-:W-:Y:S09]  /*46c0*/  UIADD3 UR22, UPT, UPT, UR17, UR4, URZ ;  /* 0x0000000411167290 */ /* 0x000ff2000fffe0ff */
[----:B------:R2:W-:Y:S01]  /*46d0*/  UTCIMMA gdesc[UR24], gdesc[UR22], tmem[UR8], tmem[UR20], idesc[UR21], UP4 ;  /* 0x00ff1416180075ea */ /* 0x0005e2000a000108 */
[----:B------:R-:W-:Y:S01]  /*46e0*/  UPLOP3.LUT UP4, UPT, UPT, UPT, UPT, 0x80, 0x8 ;  /* 0x000000000008789c */ /* 0x000fe20003f8f070 */
[----:B------:R2:W-:Y:S01]  /*46f0*/  UTCBAR [UR7], URZ ;  /* 0x000000ff070073e9 */ /* 0x0005e200080000ff */
[----:B------:R-:W-:Y:S09]  /*4700*/  BRA.U UP0, `(.L_x_89) ;  /* 0xfffffffd00847547 */ /* 0x000ff2000b83ffff */
.L_x_86:
[----:B------:R-:W-:Y:S01]  /*4710*/  UIADD3 UR16, UPT, UPT, UR16, 0x1, URZ ;  /* 0x0000000110107890 */ /* 0x000fe2000fffe0ff */
[C---:B------:R-:W-:Y:S01]  /*4720*/  ISETP.NE.AND P0, PT, R10.reuse, 0x2, PT ;  /* 0x000000020a00780c */ /* 0x040fe20003f05270 */
[----:B------:R-:W-:Y:S02]  /*4730*/  UIADD3 UR9, UPT, UPT, UR9, 0x260, URZ ;  /* 0x0000026009097890 */ /* 0x000fe4000fffe0ff */
[----:B------:R-:W-:Y:S01]  /*4740*/  UISETP.NE.AND UP0, UPT, UR16, 0x4, UPT ;  /* 0x000000041000788c */ /* 0x000fe2000bf05270 */
[----:B-12---:R-:W-:Y:S02]  /*4750*/  SEL R0, RZ, 0x1, P0 ;  /* 0x00000001ff007807 */ /* 0x006fe40000000000 */
[----:B------:R-:W-:Y:S01]  /*4760*/  SEL R10, R10, RZ, P0 ;  /* 0x000000ff0a0a7207 */ /* 0x000fe20000000000 */
[----:B------:R-:W-:Y:S01]  /*4770*/  USEL UR4, URZ, 0x1, UP0 ;  /* 0x00000001ff047887 */ /* 0x000fe20008000000 */
[----:B------:R-:W-:Y:S01]  /*4780*/  LOP3.LUT R9, R9, R0, RZ, 0x3c, !PT ;  /* 0x0000000009097212 */ /* 0x000fe200078e3cff */
[----:B------:R-:W-:Y:S01]  /*4790*/  USEL UR16, UR16, URZ, UP0 ;  /* 0x000000ff10107287 */ /* 0x000fe20008000000 */
[----:B------:R1:W-:Y:S03]  /*47a0*/  UTCBAR [UR9], URZ ;  /* 0x000000ff090073e9 */ /* 0x0003e600080000ff */
[----:B------:R-:W-:Y:S01]  /*47b0*/  LOP3.LUT R11, R11, UR4, RZ, 0x3c, !PT ;  /* 0x000000040b0b7c12 */ /* 0x000fe2000f8e3cff */
[----:B------:R-:W-:Y:S07]  /*47c0*/  @P1 BRA `(.L_x_90) ;  /* 0xfffffff800d41947 */ /* 0x000fee000383ffff */
[----:B------:R-:W2:Y:S01]  /*47d0*/  S2UR UR4, SR_CgaCtaId ;  /* 0x00000000000479c3 */ /* 0x000ea20000008800 */
[----:B------:R-:W-:Y:S01]  /*47e0*/  ELECT P0, URZ, PT ;  /* 0x0000000000ff782f */ /* 0x000fe20003800000 */
[----:B------:R-:W-:Y:S01]  /*47f0*/  IMAD.MOV.U32 R0, RZ, RZ, 0x1 ;  /* 0x00000001ff007424 */ /* 0x000fe200078e00ff */
[----:B------:R-:W-:Y:S01]  /*4800*/  UIADD3 UR6, UPT, UPT, UR6, 0x280, URZ ;  /* 0x0000028006067890 */ /* 0x000fe2000fffe0ff */
[----:B------:R-:W-:Y:S01]  /*4810*/  SHF.L.U32 R3, R11, 0x1f, RZ ;  /* 0x0000001f0b037819 */ /* 0x000fe200000006ff */
[----:B------:R-:W-:-:S03]  /*4820*/  UMOV UR5, 0x40 ;  /* 0x0000004000057882 */ /* 0x000fc60000000000 */
[----:B------:R-:W-:Y:S01]  /*4830*/  UVIRTCOUNT.DEALLOC.SMPOOL 0x80 ;  /* 0x000000800000784c */ /* 0x000fe20000000000 */
[----:B--2---:R-:W-:Y:S02]  /*4840*/  ULEA UR4, UR4, UR5, 0x18 ;  /* 0x0000000504047291 */ /* 0x004fe4000f8ec0ff */
[----:B------:R-:W-:-:S07]  /*4850*/  ULEA UR5, UR16, UR6, 0x3 ;  /* 0x0000000610057291 */ /* 0x000fce000f8e18ff */
[----:B------:R2:W-:Y:S02]  /*4860*/  @P0 STS.U8 [UR4+0x1c], R0 ;  /* 0x00001c00ff000988 */ /* 0x0005e40008000004 */
[----:B------:R-:W3:Y:S02]  /*4870*/  SYNCS.PHASECHK.TRANS64.TRYWAIT P0, [UR5], R3 ;  /* 0x00000003ff0075a7 */ /* 0x000ee40008001105 */
[----:B--23--:R-:W-:Y:S05]  /*4880*/  @!P0 BRA `(.L_x_91) ;  /* 0x0000004400688947 */ /* 0x00cfea0003800000 */
.L_x_206:
[----:B------:R-:W-:-:S04]  /*4890*/  UIADD3 UR7, UPT, UPT, UR16, 0x1, URZ ;  /* 0x0000000110077890 */ /* 0x000fc8000fffe0ff */
[----:B------:R-:W-:-:S04]  /*48a0*/  UISETP.NE.AND UP0, UPT, UR7, 0x4, UPT ;  /* 0x000000040700788c */ /* 0x000fc8000bf05270 */
[----:B------:R-:W-:Y:S02]  /*48b0*/  USEL UR8, URZ, 0x1, UP0 ;  /* 0x00000001ff087887 */ /* 0x000fe40008000000 */
[----:B------:R-:W-:-:S04]  /*48c0*/  USEL UR7, UR7, URZ, UP0 ;  /* 0x000000ff07077287 */ /* 0x000fc80008000000 */
[----:B------:R-:W-:Y:S01]  /*48d0*/  ULEA UR5, UR7, UR6, 0x3 ;  /* 0x0000000607057291 */ /* 0x000fe2000f8e18ff */
[----:B------:R-:W-:-:S04]  /*48e0*/  LOP3.LUT R2, R11, UR8, RZ, 0x3c, !PT ;  /* 0x000000080b027c12 */ /* 0x000fc8000f8e3cff */
[----:B--2---:R-:W-:-:S04]  /*48f0*/  SHF.L.U32 R3, R2, 0x1f, RZ ;  /* 0x0000001f02037819 */ /* 0x004fc800000006ff */
[----:B------:R-:W2:Y:S02]  /*4900*/  SYNCS.PHASECHK.TRANS64.TRYWAIT P0, [UR5], R3 ;  /* 0x00000003ff0075a7 */ /* 0x000ea40008001105 */
[----:B--2---:R-:W-:Y:S05]  /*4910*/  @!P0 BRA `(.L_x_92) ;  /* 0x00000044005c8947 */ /* 0x004fea0003800000 */
.L_x_208:
        /* <DEDUP_REMOVED lines=9> */
.L_x_210:
[----:B------:R-:W-:-:S04]  /*49b0*/  UIADD3 UR7, UPT, UPT, UR7, 0x1, URZ ;  /* 0x0000000107077890 */ /* 0x000fc8000fffe0ff */
[----:B------:R-:W-:-:S04]  /*49c0*/  UISETP.NE.AND UP0, UPT, UR7, 0x4, UPT ;  /* 0x000000040700788c */ /* 0x000fc8000bf05270 */
[----:B------:R-:W-:Y:S02]  /*49d0*/  USEL UR5, URZ, 0x1, UP0 ;  /* 0x00000001ff057887 */ /* 0x000fe40008000000 */
[----:B------:R-:W-:-:S04]  /*49e0*/  USEL UR7, UR7, URZ, UP0 ;  /* 0x000000ff07077287 */ /* 0x000fc80008000000 */
[----:B------:R-:W-:Y:S01]  /*49f0*/  ULEA UR7, UR7, UR6, 0x3 ;  /* 0x0000000607077291 */ /* 0x000fe2000f8e18ff */
[----:B--2---:R-:W-:-:S04]  /*4a00*/  LOP3.LUT R3, R2, UR5, RZ, 0x3c, !PT ;  /* 0x0000000502037c12 */ /* 0x004fc8000f8e3cff */
[----:B------:R-:W-:-:S04]  /*4a10*/  SHF.L.U32 R3, R3, 0x1f, RZ ;  /* 0x0000001f03037819 */ /* 0x000fc800000006ff */
[----:B------:R-:W2:Y:S02]  /*4a20*/  SYNCS.PHASECHK.TRANS64.TRYWAIT P0, [UR7], R3 ;  /* 0x00000003ff0075a7 */ /* 0x000ea40008001107 */
[----:B--2---:R-:W-:Y:S05]  /*4a30*/  @!P0 BRA `(.L_x_94) ;  /* 0x0000004400448947 */ /* 0x004fea0003800000 */
.L_x_212:
[----:B------:R-:W-:Y:S01]  /*4a40*/  NOP ;  /* 0x0000000000007918 */ /* 0x000fe20000000000 */
[----:B--2---:R-:W2:Y:S01]  /*4a50*/  LDS R0, [UR4+0x14] ;  /* 0x00001404ff007984 */ /* 0x004ea20008000800 */
[----:B------:R-:W-:Y:S01]  /*4a60*/  ULOP3.LUT UR6, UR19, 0xffff, URZ, 0xc0, !UPT ;  /* 0x0000ffff13067892 */ /* 0x000fe2000f8ec0ff */
[----:B------:R-:W-:Y:S01]  /*4a70*/  UMOV UR8, 0xffff ;  /* 0x0000ffff00087882 */ /* 0x000fe20000000000 */
[----:B------:R-:W-:Y:S02]  /*4a80*/  UMOV UR5, 0x1 ;  /* 0x0000000100057882 */ /* 0x000fe40000000000 */
[----:B------:R-:W-:-:S04]  /*4a90*/  USHF.R.U32.HI UR6, URZ, 0x5, UR6 ;  /* 0x00000005ff067899 */ /* 0x000fc80008011606 */
[----:B------:R-:W-:Y:S02]  /*4aa0*/  USHF.L.U32 UR8, UR8, UR6, URZ ;  /* 0x0000000608087299 */ /* 0x000fe400080006ff */
[----:B------:R-:W-:-:S04]  /*4ab0*/  USHF.L.U32 UR5, UR5, UR6, URZ ;  /* 0x0000000605057299 */ /* 0x000fc800080006ff */
[----:B--2---:R-:W-:-:S04]  /*4ac0*/  LOP3.LUT R0, R0, UR8, RZ, 0xc0, !PT ;  /* 0x0000000800007c12 */ /* 0x004fc8000f8ec0ff */
[----:B------:R-:W-:-:S13]  /*4ad0*/  ISETP.NE.AND P0, PT, R0, UR8, PT ;  /* 0x0000000800007c0c */ /* 0x000fda000bf05270 */
[----:B------:R-:W-:Y:S05]  /*4ae0*/  @P0 BRA `(.L_x_95) ;  /* 0x0000000000580947 */ /* 0x000fea0003800000 */
[----:B------:R-:W2:Y:S02]  /*4af0*/  LDS R0, [UR4+0x18] ;  /* 0x00001804ff007984 */ /* 0x000ea40008000800 */
[----:B--2---:R-:W-:-:S04]  /*4b00*/  LOP3.LUT R0, R0, UR5, RZ, 0xc0, !PT ;  /* 0x0000000500007c12 */ /* 0x004fc8000f8ec0ff */
[----:B------:R-:W-:-:S13]  /*4b10*/  ISETP.NE.AND P0, PT, R0, UR5, PT ;  /* 0x0000000500007c0c */ /* 0x000fda000bf05270 */
[----:B------:R-:W-:Y:S05]  /*4b20*/  @P0 BRA `(.L_x_96) ;  /* 0x00000000003c0947 */ /* 0x000fea0003800000 */
[----:B------:R-:W2:Y:S01]  /*4b30*/  S2R R2, SR_LANEID ;  /* 0x0000000000027919 */ /* 0x000ea20000000000 */
[----:B------:R-:W-:Y:S01]  /*4b40*/  ULOP3.LUT UR8, URZ, UR8, URZ, 0x33, !UPT ;  /* 0x00000008ff087292 */ /* 0x000fe2000f8e33ff */
[----:B------:R-:W-:Y:S01]  /*4b50*/  LOP3.LUT R4, RZ, UR5, RZ, 0x33, !PT ;  /* 0x00000005ff047c12 */ /* 0x000fe2000f8e33ff */
[----:B------:R-:W-:Y:S02]  /*4b60*/  VOTEU.ANY UR7, UPT, PT ;  /* 0x0000000000077886 */ /* 0x000fe400038e0100 */
[----:B------:R-:W-:Y:S01]  /*4b70*/  UFLO.U32 UR7, UR7 ;  /* 0x00000007000772bd */ /* 0x000fe200080e0000 */
[----:B------:R-:W3:Y:S01]  /*4b80*/  REDUX UR5, R4 ;  /* 0x00000000040573c4 */ /* 0x000ee20000000000 */
[----:B------:R-:W-:-:S06]  /*4b90*/  IMAD.U32 R0, RZ, RZ, UR8 ;  /* 0x00000008ff007e24 */ /* 0x000fcc000f8e00ff */
[----:B------:R1:W-:Y:S01]  /*4ba0*/  UTCATOMSWS.AND URZ, UR8 ;  /* 0x0000000800ff79e3 */ /* 0x0003e20008000000 */
[----:B------:R-:W4:Y:S01]  /*4bb0*/  REDUX UR6, R0 ;  /* 0x00000000000673c4 */ /* 0x000f220000000000 */
[----:B--2---:R-:W-:Y:S01]  /*4bc0*/  ISETP.EQ.U32.AND P0, PT, R2, UR7, PT ;  /* 0x0000000702007c0c */ /* 0x004fe2000bf02070 */
[----:B---3--:R-:W-:Y:S01]  /*4bd0*/  IMAD.U32 R2, RZ, RZ, UR5 ;  /* 0x00000005ff027e24 */ /* 0x008fe2000f8e00ff */
[----:B----4-:R-:W-:-:S11]  /*4be0*/  MOV R3, UR6 ;  /* 0x0000000600037c02 */ /* 0x010fd60008000f00 */
[----:B------:R1:W-:Y:S04]  /*4bf0*/  @P0 ATOMS.AND RZ, [UR4+0x14], R3 ;  /* 0x00001403ffff098c */ /* 0x0003e8000a800004 */
[----:B------:R1:W-:Y:S01]  /*4c00*/  @P0 ATOMS.AND RZ, [UR4+0x18], R2 ;  /* 0x00001802ffff098c */ /* 0x0003e2000a800004 */
[----:B------:R-:W-:Y:S05]  /*4c10*/  BRA `(.L_x_97) ;  /* 0x0000000000147947 */ /* 0x000fea0003800000 */
.L_x_96:
[----:B------:R-:W-:Y:S02]  /*4c20*/  MOV R2, 0x4c40 ;  /* 0x00004c4000027802 */ /* 0x000fe40000000f00 */
[----:B-1--45:R-:W-:Y:S05]  /*4c30*/  CALL.REL.NOINC `($__internal_0_$__cuda_sm10x_tcgen05_guardrail_trap_col_being_dealloced_not_returned_by_alloc) ;  /* 0x0000004400607944 */ /* 0x032fea0003c00000 */
[----:B------:R-:W-:Y:S05]  /*4c40*/  BRA `(.L_x_97) ;  /* 0x0000000000087947 */ /* 0x000fea0003800000 */
.L_x_95:
[----:B------:R-:W-:Y:S02]  /*4c50*/  MOV R2, 0x4c70 ;  /* 0x00004c7000027802 */ /* 0x000fe40000000f00 */
[----:B-1--45:R-:W-:Y:S05]  /*4c60*/  CALL.REL.NOINC `($__internal_2_$__cuda_sm10x_tcgen05_guardrail_trap_unallocated_columns_being_dealloced) ;  /* 0x00000044006c7944 */ /* 0x032fea0003c00000 */
.L_x_97:
[----:B------:R-:W-:Y:S01]  /*4c70*/  NOP ;  /* 0x0000000000007918 */ /* 0x000fe20000000000 */
[----:B-1----:R-:W-:Y:S05]  /*4c80*/  EXIT ;  /* 0x000000000000794d */ /* 0x002fea0003800000 */
.L_x_79:
[----:B------:R-:W-:-:S09]  /*4c90*/  UISETP.NE.OR UP2, UPT, UR8, 0x3, !UP2 ;  /* 0x000000030800788c */ /* 0x000fd2000d745670 */
[----:B------:R-:W-:Y:S05]  /*4ca0*/  BRA.U UP2, `(.L_x_98) ;  /* 0x0000000902c87547 */ /* 0x000fea000b800000 */
[----:B------:R-:W1:Y:S01]  /*4cb0*/  LDCU.64 UR6, c[0x0][0x888] ;  /* 0x00011100ff0677ac */ /* 0x000e620008000a00 */
[----:B------:R-:W2:Y:S01]  /*4cc0*/  LDC R0, c[0x0][0xb30] ;  /* 0x0002cc00ff007b82 */ /* 0x000ea20000000800 */
[----:B------:R-:W-:Y:S01]  /*4cd0*/  IMAD.MOV.U32 R30, RZ, RZ, 0x1 ;  /* 0x00000001ff1e7424 */ /* 0x000fe200078e00ff */
[----:B------:R-:W-:Y:S01]  /*4ce0*/  CS2R R28, SRZ ;  /* 0x00000000001c7805 */ /* 0x000fe2000001ff00 */
[----:B------:R-:W4:Y:S01]  /*4cf0*/  LDCU.64 UR4, c[0x0][0x890] ;  /* 0x00011200ff0477ac */ /* 0x000f220008000a00 */
[----:B------:R-:W-:Y:S01]  /*4d00*/  IMAD.MOV.U32 R25, RZ, RZ, 0x2000 ;  /* 0x00002000ff197424 */ /* 0x000fe200078e00ff */
[----:B------:R-:W-:-:S03]  /*4d10*/  UMOV UR8, 0x400 ;  /* 0x0000040000087882 */ /* 0x000fc60000000000 */
[----:B------:R-:W3:Y:S01]  /*4d20*/  LDC R19, c[0x0][0x370] ;  /* 0x0000dc00ff137b82 */ /* 0x000ee20000000800 */
[----:B------:R-:W-:-:S07]  /*4d30*/  UPLOP3.LUT UP1, UPT, UPT, UPT, UPT, 0x40, 0x4 ;  /* 0x000000000004789c */ /* 0x000fce0003f2e870 */
[----:B------:R-:W3:Y:S01]  /*4d40*/  LDC R2, c[0x0][0xb0c] ;  /* 0x0002c300ff027b82 */ /* 0x000ee20000000800 */
[----:B-1----:R-:W-:Y:S02]  /*4d50*/  UISETP.NE.U32.AND UP2, UPT, UR6, URZ, UPT ;  /* 0x000000ff0600728c */ /* 0x002fe4000bf45070 */
[----:B------:R-:W-:Y:S02]  /*4d60*/  ULEA UR6, UR37, UR8, 0x18 ;  /* 0x0000000825067291 */ /* 0x000fe4000f8ec0ff */
[----:B------:R-:W-:Y:S02]  /*4d70*/  UISETP.NE.AND.EX UP2, UPT, UR7, URZ, UPT, UP2 ;  /* 0x000000ff0700728c */ /* 0x000fe4000bf45320 */
[----:B------:R-:W-:Y:S01]  /*4d80*/  UIADD3 UR7, UPT, UPT, UR6, 0x220, URZ ;  /* 0x0000022006077890 */ /* 0x000fe2000fffe0ff */
[----:B------:R-:W1:Y:S01]  /*4d90*/  LDC R18, c[0x0][0xb20] ;  /* 0x0002c800ff127b82 */ /* 0x000e620000000800 */
[----:B----4-:R-:W-:Y:S01]  /*4da0*/  UISETP.NE.U32.AND UP3, UPT, UR4, URZ, UPT ;  /* 0x000000ff0400728c */ /* 0x010fe2000bf65070 */
[----:B--2---:R-:W-:Y:S01]  /*4db0*/  ISETP.NE.AND P1, PT, R0, 0x1, PT ;  /* 0x000000010000780c */ /* 0x004fe20003f25270 */
[----:B------:R-:W-:-:S02]  /*4dc0*/  UPRMT UR37, UR37, 0x654, UR7 ;  /* 0x0000065425257896 */ /* 0x000fc40008000007 */
[----:B------:R-:W-:-:S03]  /*4dd0*/  UISETP.NE.AND.EX UP3, UPT, UR5, URZ, UPT, UP3 ;  /* 0x000000ff0500728c */ /* 0x000fc6000bf65330 */
[----:B------:R-:W2:Y:S08]  /*4de0*/  LDC.64 R32, c[0x0][0x348] ;  /* 0x0000d200ff207b82 */ /* 0x000eb00000000a00 */
[----:B------:R-:W4:Y:S08]  /*4df0*/  LDC.64 R16, c[0x0][0xb10] ;  /* 0x0002c400ff107b82 */ /* 0x000f300000000a00 */
[----:B------:R-:W1:Y:S08]  /*4e00*/  LDC.64 R6, c[0x0][0xb18] ;  /* 0x0002c600ff067b82 */ /* 0x000e700000000a00 */
[----:B------:R-:W1:Y:S08]  /*4e10*/  LDC.64 R4, c[0x0][0xb28] ;  /* 0x0002ca00ff047b82 */ /* 0x000e700000000a00 */
[----:B---3--:R-:W1:Y:S02]  /*4e20*/  LDC R24, c[0x0][0x374] ;  /* 0x0000dd00ff187b82 */ /* 0x008e640000000800 */
.L_x_106:
[C---:B------:R-:W-:Y:S02]  /*4e30*/  LEA R0, R29.reuse, UR6, 0x3 ;  /* 0x000000061d007c11 */ /* 0x040fe4000f8e18ff */
[----:B------:R-:W-:Y:S02]  /*4e40*/  SHF.L.U32 R3, R28, 0x1f, RZ ;  /* 0x0000001f1c037819 */ /* 0x000fe400000006ff */
[----:B------:R-:W-:Y:S02]  /*4e50*/  LEA R20, R29, UR6, 0x4 ;  /* 0x000000061d147c11 */ /* 0x000fe4000f8e20ff */
[----:B---3--:R-:W3:Y:S02]  /*4e60*/  SYNCS.PHASECHK.TRANS64.TRYWAIT P0, [R0+URZ+0x240], R3 ;  /* 0x00024003000075a7 */ /* 0x008ee400080011ff */
[----:B---3--:R-:W-:Y:S05]  /*4e70*/  @!P0 BRA `(.L_x_99) ;  /* 0x00000040004c8947 */ /* 0x008fea0003800000 */
.L_x_213:
[----:B------:R-:W-:Y:S01]  /*4e80*/  ISETP.GE.AND P0, PT, R72, 0x1, PT ;  /* 0x000000014800780c */ /* 0x000fe20003f06270 */
[----:B------:R-:W1:Y:S01]  /*4e90*/  LDS.128 R20, [R20+0x2d0] ;  /* 0x0002d00014147984 */ /* 0x000e620000000c00 */
[----:B------:R-:W-:Y:S01]  /*4ea0*/  ISETP.NE.U32.AND P4, PT, RZ, UR4, PT ;  /* 0x00000004ff007c0c */ /* 0x000fe2000bf85070 */
[----:B---3--:R-:W-:Y:S01]  /*4eb0*/  VIADD R0, R0, 0x250 ;  /* 0x0000025000007836 */ /* 0x008fe20000000000 */
[----:B------:R-:W-:Y:S02]  /*4ec0*/  SHF.L.U32 R26, R30, 0x1f, RZ ;  /* 0x0000001f1e1a7819 */ /* 0x000fe400000006ff */
[----:B------:R-:W-:Y:S02]  /*4ed0*/  ISETP.NE.AND.EX P4, PT, RZ, UR5, PT, P4 ;  /* 0x00000005ff007c0c */ /* 0x000fe4000bf85340 */
[----:B------:R-:W-:Y:S01]  /*4ee0*/  PRMT R0, RZ, 0x654, R0 ;  /* 0x00000654ff007816 */ /* 0x000fe20000000000 */
[----:B------:R-:W-:Y:S01]  /*4ef0*/  @!PT LDS RZ, [RZ] ;  /* 0x00000000fffff984 */ /* 0x000fe20000000800 */
[----:B------:R-:W-:Y:S01]  /*4f00*/  @!PT LDS RZ, [RZ] ;  /* 0x00000000fffff984 */ /* 0x000fe20000000800 */
[----:B------:R-:W-:Y:S01]  /*4f10*/  @!PT LDS RZ, [RZ] ;  /* 0x00000000fffff984 */ /* 0x000fe20000000800 */
[----:B------:R-:W-:Y:S01]  /*4f20*/  @!PT LDS RZ, [RZ] ;  /* 0x00000000fffff984 */ /* 0x000fe20000000800 */
[----:B------:R3:W-:Y:S06]  /*4f30*/  MEMBAR.ALL.CTA ;  /* 0x0000000000007992 */ /* 0x0007ec0000008000 */
[----:B---3--:R-:W3:Y:S02]  /*4f40*/  FENCE.VIEW.ASYNC.S ;  /* 0x00000000000073c6 */ /* 0x008ee40000000000 */
[----:B---3--:R3:W-:Y:S01]  /*4f50*/  SYNCS.ARRIVE.TRANS64.RED.A1T0 RZ, [R0+URZ], RZ ;  /* 0x000000ff00ff79a7 */ /* 0x0087e200081004ff */
[----:B-1----:R-:W-:Y:S11]  /*4f60*/  LOP3.LUT P3, RZ, R22, 0x1, RZ, 0xc0, !PT ;  /* 0x0000000116ff7812 */ /* 0x002ff6000786c0ff */
[----:B------:R-:W-:Y:S02]  /*4f70*/  @!UPT UIADD3 URZ, UPT, UPT, URZ, URZ, URZ ;  /* 0x000000fffffff290 */ /* 0x000fe4000fffe0ff */
[----:B------:R-:W-:Y:S02]  /*4f80*/  @P3 MOV R13, R20 ;  /* 0x00000014000d3202 */ /* 0x000fe40000000f00 */
[----:B------:R-:W-:Y:S01]  /*4f90*/  @P3 LOP3.LUT R8, R21, 0xffff, RZ, 0xc0, !PT ;  /* 0x0000ffff15083812 */ /* 0x000fe200078ec0ff */
[----:B---3--:R-:W-:Y:S06]  /*4fa0*/  @!P0 BRA `(.L_x_100) ;  /* 0x0000000000a48947 */ /* 0x008fec0003800000 */
[----:B------:R-:W-:Y:S01]  /*4fb0*/  IMAD.HI.U32 R31, R24, R7, RZ ;  /* 0x00000007181f7227 */ /* 0x000fe200078e00ff */
[----:B------:R-:W-:Y:S02]  /*4fc0*/  ISETP.NE.AND P0, PT, R6, 0x1, PT ;  /* 0x000000010600780c */ /* 0x000fe40003f05270 */
[----:B------:R-:W-:Y:S01]  /*4fd0*/  ISETP.NE.AND P2, PT, R72, 0x1, PT ;  /* 0x000000014800780c */ /* 0x000fe20003f45270 */
[----:B----4-:R-:W-:Y:S01]  /*4fe0*/  IMAD.HI.U32 R34, R19, R16, RZ ;  /* 0x0000001013227227 */ /* 0x010fe200078e00ff */
[----:B------:R-:W-:Y:S02]  /*4ff0*/  SHF.R.U32.HI R31, RZ, R18, R31 ;  /* 0x00000012ff1f7219 */ /* 0x000fe4000001161f */
[----:B------:R-:W-:Y:S01]  /*5000*/  ISETP.NE.AND P5, PT, R2, 0x1, PT ;  /* 0x000000010200780c */ /* 0x000fe20003fa5270 */
[----:B------:R-:W-:Y:S01]  /*5010*/  IMAD.HI.U32 R36, R13, R16, RZ ;  /* 0x000000100d247227 */ /* 0x000fe200078e00ff */
[----:B------:R-:W-:Y:S02]  /*5020*/  SHF.R.U32.HI R34, RZ, R17, R34 ;  /* 0x00000011ff227219 */ /* 0x000fe40000011622 */
[----:B------:R-:W-:Y:S01]  /*5030*/  SEL R3, R24, R31, !P0 ;  /* 0x0000001f18037207 */ /* 0x000fe20004000000 */
[C---:B------:R-:W-:Y:S01]  /*5040*/  IMAD.HI.U32 R31, R8.reuse, R7, RZ ;  /* 0x00000007081f7227 */ /* 0x040fe200078e00ff */
[----:B------:R-:W-:Y:S02]  /*5050*/  SEL R11, R19, R34, !P5 ;  /* 0x00000022130b7207 */ /* 0x000fe40006800000 */
[----:B------:R-:W-:Y:S01]  /*5060*/  SHF.R.U32.HI R36, RZ, R17, R36 ;  /* 0x00000011ff247219 */ /* 0x000fe20000011624 */
[----:B------:R-:W-:Y:S01]  /*5070*/  IMAD.HI.U32 R38, R3, R4, RZ ;  /* 0x0000000403267227 */ /* 0x000fe200078e00ff */
[----:B------:R-:W-:Y:S03]  /*5080*/  SHF.R.U32.HI R31, RZ, R18, R31 ;  /* 0x00000012ff1f7219 */ /* 0x000fe6000001161f */
[----:B------:R-:W-:Y:S01]  /*5090*/  IMAD.HI.U32 R34, R11, R4, RZ ;  /* 0x000000040b227227 */ /* 0x000fe200078e00ff */
[----:B------:R-:W-:Y:S02]  /*50a0*/  @P2 SHF.R.U32.HI R3, RZ, R5, R38 ;  /* 0x00000005ff032219 */ /* 0x000fe40000011626 */
[----:B------:R-:W-:Y:S02]  /*50b0*/  SEL R9, R8, R31, !P0 ;  /* 0x0000001f08097207 */ /* 0x000fe40004000000 */
[----:B------:R-:W-:Y:S01]  /*50c0*/  @P2 SHF.R.U32.HI R11, RZ, R5, R34 ;  /* 0x00000005ff0b2219 */ /* 0x000fe20000011622 */
[C---:B------:R-:W-:Y:S01]  /*50d0*/  IMAD R10, R72.reuse, R3, RZ ;  /* 0x00000003480a7224 */ /* 0x040fe200078e02ff */
[----:B------:R-:W-:Y:S01]  /*50e0*/  SEL R3, R13, R36, !P5 ;  /* 0x000000240d037207 */ /* 0x000fe20006800000 */
[C---:B------:R-:W-:Y:S03]  /*50f0*/  IMAD.HI.U32 R14, R9.reuse, R4, RZ ;  /* 0x00000004090e7227 */ /* 0x040fe600078e00ff */
[----:B------:R-:W-:Y:S01]  /*5100*/  ISETP.GE.AND P0, PT, R9, R10, PT ;  /* 0x0000000a0900720c */ /* 0x000fe20003f06270 */
[C---:B------:R-:W-:Y:S01]  /*5110*/  IMAD R12, R72.reuse, R11, RZ ;  /* 0x0000000b480c7224 */ /* 0x040fe200078e02ff */
[-C--:B------:R-:W-:Y:S04]  /*5120*/  SHF.R.U32.HI R14, RZ, R5.reuse, R14 ;  /* 0x00000005ff0e7219 */ /* 0x080fe8000001160e */
[----:B------:R-:W-:Y:S02]  /*5130*/  ISETP.GE.OR P0, PT, R3, R12, P0 ;  /* 0x0000000c0300720c */ /* 0x000fe40000706670 */
[----:B------:R-:W-:Y:S05]  /*5140*/  SEL R15, R9, R14, !P2 ;  /* 0x0000000e090f7207 */ /* 0x000fea0005000000 */
[----:B------:R-:W-:Y:S04]  /*5150*/  IMAD.MOV R14, RZ, RZ, -R15 ;  /* 0x000000ffff0e7224 */ /* 0x000fe800078e0a0f */
[----:B------:R-:W-:Y:S02]  /*5160*/  IMAD R14, R72, R14, R9 ;  /* 0x0000000e480e7224 */ /* 0x000fe400078e0209 */
[C---:B------:R-:W-:Y:S05]  /*5170*/  @!P0 IMAD.HI.U32 R10, R3.reuse, R4, RZ ;  /* 0x00000004030a8227 */ /* 0x040fea00078e00ff */
[----:B------:R-:W-:Y:S04]  /*5180*/  @!P0 SHF.R.U32.HI R10, RZ, R5, R10 ;  /* 0x00000005ff0a8219 */ /* 0x000fe8000001160a */
[----:B------:R-:W-:Y:S01]  /*5190*/  @!P0 SEL R0, R3, R10, !P2 ;  /* 0x0000000a03008207 */ /* 0x000fe20005000000 */
[----:B------:R-:W-:Y:S03]  /*51a0*/  IMAD.MOV R10, RZ, RZ, -R3 ;  /* 0x000000ffff0a7224 */ /* 0x000fe600078e0a03 */
[----:B------:R-:W-:Y:S01]  /*51b0*/  @!P0 IADD3 R15, PT, PT, R15, -R0, RZ ;  /* 0x800000000f0f8210 */ /* 0x000fe20007ffe0ff */
[----:B------:R-:W-:Y:S01]  /*51c0*/  @!P0 IMAD R0, R11, R14, R0 ;  /* 0x0000000e0b008224 */ /* 0x000fe200078e0200 */
[----:B------:R-:W-:Y:S01]  /*51d0*/  IADD3 R11, PT, PT, -R9, RZ, RZ ;  /* 0x000000ff090b7210 */ /* 0x000fe20007ffe1ff */
[----:B------:R-:W-:Y:S02]  /*51e0*/  IMAD R13, R2, R10, R13 ;  /* 0x0000000a020d7224 */ /* 0x000fe400078e020d */
[----:B------:R-:W-:Y:S02]  /*51f0*/  @!P0 IMAD R9, R15, R72, R3 ;  /* 0x000000480f098224 */ /* 0x000fe400078e0203 */
[----:B------:R-:W-:Y:S02]  /*5200*/  @!P0 IMAD.MOV.U32 R3, RZ, RZ, R0 ;  /* 0x000000ffff038224 */ /* 0x000fe400078e0000 */
[----:B------:R-:W-:Y:S02]  /*5210*/  IMAD R8, R6, R11, R8 ;  /* 0x0000000b06087224 */ /* 0x000fe400078e0208 */
[----:B------:R-:W-:Y:S02]  /*5220*/  IMAD R13, R3, R2, R13 ;  /* 0x00000002030d7224 */ /* 0x000fe400078e020d */
[----:B------:R-:W-:Y:S02]  /*5230*/  IMAD R8, R9, R6, R8 ;  /* 0x0000000609087224 */ /* 0x000fe400078e0208 */
.L_x_100:
[----:B------:R-:W-:Y:S05]  /*5240*/  BRA.U UP1, `(.L_x_101) ;  /* 0x0000000101107547 */ /* 0x000fea000b800000 */
[----:B------:R-:W-:Y:S04]  /*5250*/  MOV R0, UR13 ;  /* 0x0000000d00007c02 */ /* 0x000fe80008000f00 */
[----:B------:R-:W-:Y:S04]  /*5260*/  SHF.L.U32 R3, R0, 0x1f, RZ ;  /* 0x0000001f00037819 */ /* 0x000fe800000006ff */
[----:B------:R-:W1:Y:S02]  /*5270*/  SYNCS.PHASECHK.TRANS64.TRYWAIT P0, [UR6+0x238], R3 ;  /* 0x00023803ff0075a7 */ /* 0x000e640008001106 */
[----:B-1----:R-:W-:Y:S05]  /*5280*/  @!P0 BRA `(.L_x_102) ;  /* 0x0000003c005c8947 */ /* 0x002fea0003800000 */
.L_x_101:
[----:B------:R-:W-:Y:S05]  /*5290*/  BRA.U !UP3, `(.L_x_103) ;  /* 0x000000010b347547 */ /* 0x000fea000b800000 */
[----:B------:R-:W-:Y:S01]  /*52a0*/  UPLOP3.LUT UP0, UPT, UPT, UPT, UP2, 0x80, 0x8 ;  /* 0x000000000008789c */ /* 0x000fe20003f0f020 */
[----:B-1----:R-:W-:Y:S02]  /*52b0*/  HFMA2 R0, -RZ, RZ, 0, 5.9604644775390625e-08 ;  /* 0x00000001ff007431 */ /* 0x002fe400000001ff */
[----:B------:R-:W-:Y:S03]  /*52c0*/  IMAD.MOV.U32 R168, RZ, RZ, 0x1 ;  /* 0x00000001ffa87424 */ /* 0x000fe600078e00ff */
[----:B------:R-:W-:Y:S05]  /*52d0*/  PLOP3.LUT P0, PT, PT, PT, UP0, 0x80, 0x8 ;  /* 0x000000000008781c */ /* 0x000fea0003f0f008 */
[----:B------:R-:W1:Y:S01]  /*52e0*/  @UP0 LDCU.64 UR8, c[0x0][0x888] ;  /* 0x00011100ff0807ac */ /* 0x000e620008000a00 */
[----:B------:R-:W-:Y:S07]  /*52f0*/  @UP0 UIMAD UR7, UR36, UR4, URZ ;  /* 0x00000004240702a4 */ /* 0x000fee000f8e02ff */
[----:B------:R-:W-:Y:S01]  /*5300*/  @!P0 PRMT R168, R0, 0x7610, R168 ;  /* 0x0000761000a88816 */ /* 0x000fe200000000a8 */
[----:B-1----:R-:W-:Y:S03]  /*5310*/  @UP0 UIMAD.WIDE UR8, UR7, 0x4, UR8 ;  /* 0x00000004070808a5 */ /* 0x002fe6000f8e0208 */
[----:B------:R-:W1:Y:S03]  /*5320*/  @!UP0 LDCU UR7, c[0x0][0x880] ;  /* 0x00011000ff0787ac */ /* 0x000e660008000800 */
[----:B------:R-:W-:Y:S01]  /*5330*/  IMAD.U32 R10, RZ, RZ, UR8 ;  /* 0x00000008ff0a7e24 */ /* 0x000fe2000f8e00ff */
[----:B------:R-:W-:Y:S05]  /*5340*/  MOV R11, UR9 ;  /* 0x00000009000b7c02 */ /* 0x000fea0008000f00 */
[----:B-----5:R3:W5:Y:S02]  /*5350*/  @P0 LDG.E R80, desc[UR40][R10.64] ;  /* 0x000000280a500981 */ /* 0x020764000c1e1900 */
[----:B-1-3--:R-:W-:Y:S07]  /*5360*/  @!P0 IMAD.U32 R80, RZ, RZ, UR7 ;  /* 0x00000007ff508e24 */ /* 0x00afee000f8e00ff */
.L_x_103:
[----:B-----5:R-:W-:Y:S01]  /*5370*/  @!P4 ISETP.EQ.AND P5, PT, R80, RZ, PT ;  /* 0x000000ff5000c20c */ /* 0x020fe20003fa2270 */
[----:B------:R-:W-:Y:S01]  /*5380*/  @!UPT UIADD3 URZ, UPT, UPT, URZ, URZ, URZ ;  /* 0x000000fffffff290 */ /* 0x000fe2000fffe0ff */
[----:B------:R-:W-:Y:S11]  /*5390*/  @!P4 BRA `(.L_x_104) ;  /* 0x000000000014c947 */ /* 0x000ff60003800000 */
[----:B------:R-:W-:Y:S02]  /*53a0*/  LOP3.LUT P0, RZ, R168, 0xff, RZ, 0xc0, !PT ;  /* 0x000000ffa8ff7812 */ /* 0x000fe4000780c0ff */
[----:B------:R-:W-:Y:S04]  /*53b0*/  PLOP3.LUT P5, PT, PT, PT, UP0, 0x80, 0x8 ;  /* 0x000000000008781c */ /* 0x000fe80003faf008 */
[----:B------:R-:W-:Y:S07]  /*53c0*/  PLOP3.LUT P5, PT, P5, PT, PT, 0x8, 0x80 ;  /* 0x000000000080781c */ /* 0x000fee0002fae170 */
[----:B------:R-:W-:Y:S11]  /*53d0*/  @P0 ISETP.EQ.AND P5, PT, R80, RZ, PT ;  /* 0x000000ff5000020c */ /* 0x000ff60003fa2270 */
[----:B------:R-:W-:Y:S02]  /*53e0*/  @!UPT UIADD3 URZ, UPT, UPT, URZ, URZ, URZ ;  /* 0x000000fffffff290 */ /* 0x000fe4000fffe0ff */
.L_x_104:
[----:B------:R-:W3:Y:S01]  /*53f0*/  SYNCS.PHASECHK.TRANS64.TRYWAIT P4, [UR6+0x228], R26 ;  /* 0x0002281aff0075a7 */ /* 0x000ee20008081106 */
[----:B------:R-:W-:Y:S01]  /*5400*/  @P3 SHF.R.U32.HI R27, RZ, 0x10, R21 ;  /* 0x00000010ff1b3819 */ /* 0x000fe20000011615 */
[----:B------:R-:W-:Y:S01]  /*5410*/  VIADD R29, R29, 0x1 ;  /* 0x000000011d1d7836 */ /* 0x000fe20000000000 */
[----:B------:R-:W5:Y:S08]  /*5420*/  LDC.64 R14, c[0x0][0xb10] ;  /* 0x0002c400ff0e7b82 */ /* 0x000f700000000a00 */
[----:B------:R-:W2:Y:S08]  /*5430*/  LDC.64 R10, c[0x0][0xb18] ;  /* 0x0002c600ff0a7b82 */ /* 0x000eb00000000a00 */
[----:B-1----:R-:W1:Y:S08]  /*5440*/  @!P1 LDC R0, c[0x0][0xb20] ;  /* 0x0002c800ff009b82 */ /* 0x002e700000000800 */
[----:B------:R-:W4:Y:S01]  /*5450*/  @!P1 LDC R3, c[0x0][0xb0c] ;  /* 0x0002c300ff039b82 */ /* 0x000f220000000800 */
[----:B-----5:R-:W-:Y:S05]  /*5460*/  @!P1 IMAD.HI.U32 R14, R13, R14, RZ ;  /* 0x0000000e0d0e9227 */ /* 0x020fea00078e00ff */
[----:B------:R-:W-:Y:S01]  /*5470*/  @!P1 SHF.R.U32.HI R14, RZ, R15, R14 ;  /* 0x0000000fff0e9219 */ /* 0x000fe2000001160e */
[----:B--2---:R-:W-:Y:S01]  /*5480*/  @!P1 IMAD.HI.U32 R11, R8, R11, RZ ;  /* 0x0000000b080b9227 */ /* 0x004fe200078e00ff */
[----:B------:R-:W-:Y:S04]  /*5490*/  @!P1 ISETP.NE.AND P0, PT, R10, 0x1, PT ;  /* 0x000000010a00980c */ /* 0x000fe80003f05270 */
[----:B-1----:R-:W-:Y:S02]  /*54a0*/  @!P1 SHF.R.U32.HI R9, RZ, R0, R11 ;  /* 0x00000000ff099219 */ /* 0x002fe4000001160b */
[----:B----4-:R-:W-:Y:S02]  /*54b0*/  @!P1 ISETP.NE.AND P2, PT, R3, 0x1, PT ;  /* 0x000000010300980c */ /* 0x010fe40003f45270 */
[----:B------:R-:W-:Y:S02]  /*54c0*/  @!P1 SEL R9, R8, R9, !P0 ;  /* 0x0000000908099207 */ /* 0x000fe40004000000 */
[----:B------:R-:W-:Y:S02]  /*54d0*/  ELECT P0, URZ, PT ;  /* 0x0000000000ff782f */ /* 0x000fe40003800000 */
[----:B------:R-:W-:Y:S05]  /*54e0*/  @!P1 SEL R14, R13, R14, !P2 ;  /* 0x0000000e0d0e9207 */ /* 0x000fea0005000000 */
[----:B------:R-:W-:Y:S02]  /*54f0*/  @!P1 IMAD.IADD R0, R9, 0x1, -R14 ;  /* 0x0000000109009824 */ /* 0x000fe400078e0a0e */
[----:B------:R-:W-:Y:S02]  /*5500*/  @!P1 IMAD.IADD R9, R14, 0x1, -R9 ;  /* 0x000000010e099824 */ /* 0x000fe400078e0a09 */
[----:B------:R-:W-:Y:S02]  /*5510*/  @!P1 IMAD R13, R0, R3, R13 ;  /* 0x00000003000d9224 */ /* 0x000fe400078e020d */
[----:B------:R-:W-:Y:S01]  /*5520*/  @!P1 IMAD R8, R9, R10, R8 ;  /* 0x0000000a09089224 */ /* 0x000fe200078e0208 */
[----:B---3--:R-:W-:Y:S06]  /*5530*/  @!P4 BRA `(.L_x_105) ;  /* 0x0000003800c8c947 */ /* 0x008fec0003800000 */
.L_x_216:
[----:B------:R-:W-:Y:S01]  /*5540*/  PLOP3.LUT P5, PT, P5, P0, PT, 0xf2, 0x2f ;  /* 0x00000000002f781c */ /* 0x000fe20002fa1e72 */
[----:B------:R-:W-:Y:S01]  /*5550*/  UMOV UR14, 0x0 ;  /* 0x00000000000e7882 */ /* 0x000fe20000000000 */
[----:B------:R-:W-:Y:S01]  /*5560*/  LOP3.LUT R30, R30, 0x1, RZ, 0x3c, !PT ;  /* 0x000000011e1e7812 */ /* 0x000fe200078e3cff */
[----:B------:R-:W-:Y:S01]  /*5570*/  UMOV UR15, 0x10000000 ;  /* 0x10000000000f7882 */ /* 0x000fe20000000000 */
[----:B------:R-:W-:Y:S01]  /*5580*/  UMOV UR12, UR36 ;  /* 0x00000024000c7c82 */ /* 0x000fe20008000000 */
[----:B------:R-:W-:Y:S08]  /*5590*/  @P3 R2UR UR36, R27 ;  /* 0x000000001b2432ca */ /* 0x000ff000000e0000 */
[----:B-1----:R-:W-:Y:S01]  /*55a0*/  @!P5 IADD3 R3, P0, PT, R32, 0x580, RZ ;  /* 0x000005802003d810 */ /* 0x002fe20007f1e0ff */
[----:B------:R-:W-:Y:S01]  /*55b0*/  @!P5 IMAD.SHL.U32 R165, R165, 0x40, RZ ;  /* 0x00000040a5a5d824 */ /* 0x000fe200078e00ff */
[----:B------:R-:W-:Y:S01]  /*55c0*/  VOTEU.ALL UP1, P5 ;  /* 0x0000000000ff7886 */ /* 0x000fe20002820000 */
[----:B------:R-:W-:Y:S01]  /*55d0*/  @!P5 IMAD.SHL.U32 R167, R167, 0x80, RZ ;  /* 0x00000080a7a7d824 */ /* 0x000fe200078e00ff */
[----:B------:R-:W-:Y:S01]  /*55e0*/  @!P5 R2UR UR8, R3 ;  /* 0x000000000308d2ca */ /* 0x000fe200000e0000 */
[----:B------:R-:W-:Y:S01]  /*55f0*/  @!P5 IMAD.X R0, RZ, RZ, R33, P0 ;  /* 0x000000ffff00d224 */ /* 0x000fe200000e0621 */
[----:B------:R-:W-:Y:S01]  /*5600*/  @!P5 R2UR UR10, R165 ;  /* 0x00000000a50ad2ca */ /* 0x000fe200000e0000 */
[----:B------:R-:W-:Y:S01]  /*5610*/  @!UP1 UIADD3 UR9, UPT, UPT, UR6, 0x220, URZ ;  /* 0x0000022006099890 */ /* 0x000fe2000fffe0ff */
[----:B------:R-:W-:Y:S01]  /*5620*/  @!P5 R2UR UR11, R167 ;  /* 0x00000000a70bd2ca */ /* 0x000fe200000e0000 */
[----:B------:R-:W-:Y:S01]  /*5630*/  IMAD.IADD R165, R8, 0x1, R164 ;  /* 0x0000000108a57824 */ /* 0x000fe200078e02a4 */
[----:B------:R-:W-:Y:S01]  /*5640*/  @!P5 R2UR UR7, R0 ;  /* 0x000000000007d2ca */ /* 0x000fe200000e0000 */
[----:B------:R-:W-:Y:S01]  /*5650*/  IMAD.IADD R167, R13, 0x1, R166 ;  /* 0x000000010da77824 */ /* 0x000fe200078e02a6 */
[C---:B------:R-:W-:Y:S04]  /*5660*/  ISETP.NE.AND P0, PT, R29.reuse, 0x2, PT ;  /* 0x000000021d00780c */ /* 0x040fe80003f05270 */
[----:B------:R-:W-:Y:S01]  /*5670*/  SEL R3, RZ, 0x1, P0 ;  /* 0x00000001ff037807 */ /* 0x000fe20000000000 */
[----:B------:R-:W-:Y:S01]  /*5680*/  IMAD.U32 R10, RZ, RZ, UR8 ;  /* 0x00000008ff0a7e24 */ /* 0x000fe2000f8e00ff */
[----:B------:R-:W-:Y:S01]  /*5690*/  @!UP1 UIADD3 UR8, UPT, UPT, UR6, 0x400, URZ ;  /* 0x0000040006089890 */ /* 0x000fe2000fffe0ff */
[----:B------:R-:W-:Y:S01]  /*56a0*/  SEL R29, R29, RZ, P0 ;  /* 0x000000ff1d1d7207 */ /* 0x000fe20000000000 */
[----:B------:R-:W-:Y:S01]  /*56b0*/  VOTEU.ALL UP1, P5 ;  /* 0x0000000000ff7886 */ /* 0x000fe20002820000 */
[----:B------:R-:W-:Y:S02]  /*56c0*/  LOP3.LUT R28, R28, R3, RZ, 0x3c, !PT ;  /* 0x000000031c1c7212 */ /* 0x000fe400078e3cff */
[----:B------:R-:W-:Y:S01]  /*56d0*/  IMAD.U32 R11, RZ, RZ, UR7 ;  /* 0x00000007ff0b7e24 */ /* 0x000fe2000f8e00ff */
[----:B------:R-:W-:Y:S04]  /*56e0*/  @!P5 R2UR UR16, R10 ;  /* 0x000000000a10d2ca */ /* 0x000fe800000e0000 */
[----:B------:R-:W-:Y:S11]  /*56f0*/  @!P5 R2UR UR17, R11 ;  /* 0x000000000b11d2ca */ /* 0x000ff600000e0000 */
[----:B------:R-:W-:Y:S02]  /*5700*/  @!UPT UIADD3 URZ, UPT, UPT, URZ, URZ, URZ ;  /* 0x000000fffffff290 */ /* 0x000fe4000fffe0ff */
[----:B------:R3:W-:Y:S01]  /*5710*/  @!UP1 UTMALDG.3D [UR8], [UR16], desc[UR14] ;  /* 0x00000e08100095b4 */ /* 0x0007e20008011000 */
[----:B------:R3:W-:Y:S01]  /*5720*/  @!P5 SYNCS.ARRIVE.TRANS64.RED.A0TR RZ, [UR6+0x220], R25 ;  /* 0x00022019ffffd9a7 */ /* 0x0007e20008300406 */
[----:B------:R-:W-:Y:S01]  /*5730*/  UPLOP3.LUT UP1, UPT, UPT, UPT, UPT, 0x80, 0x8 ;  /* 0x000000000008789c */ /* 0x000fe20003f2f070 */
[----:B------:R-:W-:Y:S01]  /*5740*/  SYNCS.ARRIVE.TRANS64.RED.A1T0 RZ, [UR37], RZ ;  /* 0x000000ffffff79a7 */ /* 0x000fe20008100425 */
[----:B------:R-:W-:Y:S09]  /*5750*/  @P3 BRA `(.L_x_106) ;  /* 0xfffffff400b43947 */ /* 0x000ff2000383ffff */
[----:B------:R-:W-:Y:S07]  /*5760*/  MOV R0, UR6 ;  /* 0x0000000600007c02 */ /* 0x000fee0008000f00 */
.L_x_107:
[----:B-1----:R-:W-:-:S04]  /*5770*/  SHF.L.U32 R3, R30, 0x1f, RZ ;  /* 0x0000001f1e037819 */ /* 0x002fc800000006ff */
[----:B------:R1:W2:Y:S03]  /*5780*/  SYNCS.PHASECHK.TRANS64.TRYWAIT P0, [R0+URZ+0x228], R3 ;  /* 0x00022803000075a7 */ /* 0x0002a600080011ff */
[----:B--2---:R-:W-:Y:S05]  /*5790*/  @!P0 NANOSLEEP.SYNCS 0x989680 ;  /* 0x009896800000895d */ /* 0x004fea0003900000 */
[----:B------:R-:W2:Y:S02]  /*57a0*/  @!P0 SYNCS.PHASECHK.TRANS64 P0, [R0+URZ+0x228], R3 ;  /* 0x00022803000085a7 */ /* 0x000ea400080010ff */
[----:B--23--:R-:W-:Y:S05]  /*57b0*/  @P0 EXIT ;  /* 0x000000000000094d */ /* 0x00cfea0003800000 */
[----:B------:R-:W-:Y:S05]  /*57c0*/  BRA `(.L_x_107) ;  /* 0xfffffffc00e87947 */ /* 0x000fea000383ffff */
.L_x_98:
[----:B------:R-:W-:-:S06]  /*57d0*/  UISETP.GE.AND UP1, UPT, UR8, 0x4, UPT ;  /* 0x000000040800788c */ /* 0x000fcc000bf26270 */
[----:B------:R-:W-:-:S13]  /*57e0*/  PLOP3.LUT P0, PT, PT, PT, UP1, 0x80, 0x8 ;  /* 0x000000000008781c */ /* 0x000fda0003f0f018 */
[----:B------:R-:W-:Y:S05]  /*57f0*/  @!P0 EXIT ;  /* 0x000000000000894d */ /* 0x000fea0003800000 */
[----:B------:R-:W-:Y:S01]  /*5800*/  BAR.SYNC.DEFER_BLOCKING 0x6, 0xa0 ;  /* 0x0182800000007b1d */ /* 0x000fe20000010000 */
[C---:B------:R-:W-:Y:S01]  /*5810*/  IMAD.SHL.U32 R180, R176.reuse, 0x40, RZ ;  /* 0x00000040b0b47824 */ /* 0x040fe200078e00ff */
[C---:B------:R-:W-:Y:S01]  /*5820*/  R2P PR, R176.reuse, 0x6 ;  /* 0x00000006b0007804 */ /* 0x040fe20000000000 */
[C---:B------:R-:W-:Y:S01]  /*5830*/  IMAD.SHL.U32 R2, R176.reuse, 0x8, RZ ;  /* 0x00000008b0027824 */ /* 0x040fe200078e00ff */
[----:B------:R-:W-:Y:S01]  /*5840*/  SHF.L.U32 R79, R176, 0x10, RZ ;  /* 0x00000010b04f7819 */ /* 0x000fe200000006ff */
[----:B------:R-:W-:Y:S01]  /*5850*/  IMAD.MOV.U32 R179, RZ, RZ, 0x10 ;  /* 0x00000010ffb37424 */ /* 0x000fe200078e00ff */
[----:B------:R-:W-:Y:S01]  /*5860*/  UMOV UR43, 0x400 ;  /* 0x00000400002b7882 */ /* 0x000fe20000000000 */
[----:B------:R-:W-:Y:S01]  /*5870*/  LOP3.LUT R3, R180, 0x180, RZ, 0xc0, !PT ;  /* 0x00000180b4037812 */ /* 0x000fe200078ec0ff */
[----:B------:R-:W-:Y:S01]  /*5880*/  ULEA UR43, UR37, UR43, 0x18 ;  /* 0x0000002b252b7291 */ /* 0x000fe2000f8ec0ff */
[----:B------:R-:W1:Y:S01]  /*5890*/  LDC R171, c[0x0][0x370] ;  /* 0x0000dc00ffab7b82 */ /* 0x000e620000000800 */
[----:B------:R-:W-:Y:S01]  /*58a0*/  SEL R179, R179, 0xfffffff0, !P1 ;  /* 0xfffffff0b3b37807 */ /* 0x000fe20004800000 */
[----:B------:R-:W-:Y:S01]  /*58b0*/  HFMA2 R183, -RZ, RZ, 0, 0 ;  /* 0x00000000ffb77431 */ /* 0x000fe200000001ff */
[----:B------:R-:W-:Y:S01]  /*58c0*/  LOP3.LUT R3, R3, 0x30, R2, 0xf8, !PT ;  /* 0x0000003003037812 */ /* 0x000fe200078ef802 */
[----:B------:R-:W-:Y:S01]  /*58d0*/  UIADD3 UR4, UPT, UPT, UR43, 0x2400, URZ ;  /* 0x000024002b047890 */ /* 0x000fe2000fffe0ff */
[----:B------:R-:W-:Y:S01]  /*58e0*/  LOP3.LUT R79, R79, 0x600000, RZ, 0xc0, !PT ;  /* 0x006000004f4f7812 */ /* 0x000fe200078ec0ff */
[----:B------:R-:W-:Y:S01]  /*58f0*/  IMAD.MOV.U32 R76, RZ, RZ, RZ ;  /* 0x000000ffff4c7224 */ /* 0x000fe200078e00ff */
[----:B------:R-:W-:Y:S01]  /*5900*/  LOP3.LUT R180, R3, 0x1e40, R180, 0xf8, !PT ;  /* 0x00001e4003b47812 */ /* 0x000fe200078ef8b4 */
[----:B------:R-:W2:Y:S01]  /*5910*/  LDC R74, c[0x0][0xb0c] ;  /* 0x0002c300ff4a7b82 */ /* 0x000ea20000000800 */
[----:B------:R-:W-:Y:S01]  /*5920*/  IMAD.MOV.U32 R3, RZ, RZ, 0x20 ;  /* 0x00000020ff037424 */ /* 0x000fe200078e00ff */
[----:B------:R-:W-:Y:S01]  /*5930*/  CS2R R184, SRZ ;  /* 0x0000000000b87805 */ /* 0x000fe2000001ff00 */
[----:B------:R-:W-:Y:S01]  /*5940*/  IMAD.MOV.U32 R188, RZ, RZ, RZ ;  /* 0x000000ffffbc7224 */ /* 0x000fe200078e00ff */
[----:B------:R-:W4:Y:S01]  /*5950*/  LDCU.64 UR46, c[0x0][0x348] ;  /* 0x00006900ff2e77ac */ /* 0x000f220008000a00 */
[----:B------:R-:W-:Y:S01]  /*5960*/  VIADD R2, R180, UR43 ;  /* 0x0000002bb4027c36 */ /* 0x000fe20008000000 */
[----:B------:R-:W-:Y:S01]  /*5970*/  SEL R3, R3, 0xffffffe0, !P2 ;  /* 0xffffffe003037807 */ /* 0x000fe20005000000 */
[----:B------:R-:W3:Y:S01]  /*5980*/  LDS R0, [UR43+0x2f0] ;  /* 0x0002f02bff007984 */ /* 0x000ee20008000800 */
[----:B------:R-:W1:Y:S01]  /*5990*/  LDC R169, c[0x0][0xb20] ;  /* 0x0002c800ffa97b82 */ /* 0x000e620000000800 */
[----:B------:R-:W-:Y:S01]  /*59a0*/  IMAD.U32 R186, RZ, RZ, UR4 ;  /* 0x00000004ffba7e24 */ /* 0x000fe2000f8e00ff */
[----:B------:R-:W-:Y:S01]  /*59b0*/  SHF.R.U32.HI R4, RZ, 0x4, R3 ;  /* 0x00000004ff047819 */ /* 0x000fe20000011603 */
[--C-:B------:R-:W-:Y:S01]  /*59c0*/  IMAD.IADD R178, R3, 0x1, R2.reuse ;  /* 0x0000000103b27824 */ /* 0x100fe200078e0202 */
[----:B------:R-:W1:Y:S02]  /*59d0*/  LDCU.64 UR38, c[0x0][0x888] ;  /* 0x00011100ff2677ac */ /* 0x000e640008000a00 */
[C---:B------:R-:W-:Y:S01]  /*59e0*/  LEA.HI R177, R179.reuse, R4, RZ, 0x1c ;  /* 0x00000004b3b17211 */ /* 0x040fe200078fe0ff */
[----:B------:R-:W-:Y:S01]  /*59f0*/  IMAD.IADD R179, R179, 0x1, R2 ;  /* 0x00000001b3b37824 */ /* 0x000fe200078e0202 */
[----:B------:R-:W1:Y:S01]  /*5a00*/  LDC R73, c[0x0][0xb30] ;  /* 0x0002cc00ff497b82 */ /* 0x000e620000000800 */
[----:B------:R-:W-:Y:S01]  /*5a10*/  UIADD3 UR42, UPT, UPT, UR43, 0x400, URZ ;  /* 0x000004002b2a7890 */ /* 0x000fe2000fffe0ff */
[----:B------:R-:W-:-:S06]  /*5a20*/  LEA R177, R177, R2, 0x4 ;  /* 0x00000002b1b17211 */ /* 0x000fcc00078e20ff */
[----:B------:R-:W1:Y:S08]  /*5a30*/  LDC.64 R158, c[0x0][0xb10] ;  /* 0x0002c400ff9e7b82 */ /* 0x000e700000000a00 */
[----:B------:R-:W1:Y:S08]  /*5a40*/  LDC.64 R70, c[0x0][0xb18] ;  /* 0x0002c600ff467b82 */ /* 0x000e700000000a00 */
[----:B------:R-:W1:Y:S01]  /*5a50*/  LDC.64 R154, c[0x0][0x888] ;  /* 0x00022200ff9a7b82 */ /* 0x000e620000000a00 */
[----:B---3--:R-:W-:-:S07]  /*5a60*/  IMAD.IADD R79, R0, 0x1, R79 ;  /* 0x00000001004f7824 */ /* 0x008fce00078e024f */
[----:B------:R-:W3:Y:S08]  /*5a70*/  LDC.64 R68, c[0x0][0xb28] ;  /* 0x0002ca00ff447b82 */ /* 0x000ef00000000a00 */
[----:B------:R-:W1:Y:S08]  /*5a80*/  LDC.64 R156, c[0x0][0x890] ;  /* 0x00022400ff9c7b82 */ /* 0x000e700000000a00 */
[----:B------:R-:W1:Y:S08]  /*5a90*/  LDC.64 R152, c[0x0][0x8b0] ;  /* 0x00022c00ff987b82 */ /* 0x000e700000000a00 */
[----:B------:R-:W1:Y:S08]  /*5aa0*/  LDC.64 R146, c[0x0][0x8a8] ;  /* 0x00022a00ff927b82 */ /* 0x000e700000000a00 */
[----:B--2-4-:R-:W1:Y:S02]  /*5ab0*/  LDC R170, c[0x0][0x374] ;  /* 0x0000dd00ffaa7b82 */ /* 0x014e640000000800 */
.L_x_125:
[----:B------:R-:W-:Y:S02]  /*5ac0*/  LEA R0, R188, UR43, 0x3 ;  /* 0x0000002bbc007c11 */ /* 0x000fe4000f8e18ff */
[----:B------:R-:W-:Y:S02]  /*5ad0*/  SHF.L.U32 R3, R184, 0x1f, RZ ;  /* 0x0000001fb8037819 */ /* 0x000fe400000006ff */
[----:B------:R-:W-:Y:S02]  /*5ae0*/  LEA R16, R188, UR43, 0x4 ;  /* 0x0000002bbc107c11 */ /* 0x000fe4000f8e20ff */
[----:B--2---:R-:W2:Y:S02]  /*5af0*/  SYNCS.PHASECHK.TRANS64.TRYWAIT P0, [R0+URZ+0x240], R3 ;  /* 0x00024003000075a7 */ /* 0x004ea400080011ff */
[----:B-12---:R-:W-:Y:S05]  /*5b00*/  @!P0 BRA `(.L_x_108) ;  /* 0x00000034006c8947 */ /* 0x006fea0003800000 */
.L_x_217:
[----:B------:R-:W4:Y:S01]  /*5b10*/  LDC.64 R12, c[0x0][0xb10] ;  /* 0x0002c400ff0c7b82 */ /* 0x000f220000000a00 */
[----:B------:R-:W3:Y:S01]  /*5b20*/  LDS.128 R16, [R16+0x2d0] ;  /* 0x0002d00010107984 */ /* 0x000ee20000000c00 */
[----:B-1----:R-:W-:Y:S01]  /*5b30*/  ISETP.NE.AND P1, PT, R73, 0x1, PT ;  /* 0x000000014900780c */ /* 0x002fe20003f25270 */
[----:B--2---:R-:W-:Y:S01]  /*5b40*/  VIADD R0, R0, 0x250 ;  /* 0x0000025000007836 */ /* 0x004fe20000000000 */
[----:B------:R-:W-:Y:S04]  /*5b50*/  ISETP.GE.AND P0, PT, R72, 0x1, PT ;  /* 0x000000014800780c */ /* 0x000fe80003f06270 */
[----:B------:R-:W1:Y:S01]  /*5b60*/  LDC.64 R10, c[0x0][0xb18] ;  /* 0x0002c600ff0a7b82 */ /* 0x000e620000000a00 */
[----:B------:R-:W-:Y:S01]  /*5b70*/  PRMT R0, RZ, 0x654, R0 ;  /* 0x00000654ff007816 */ /* 0x000fe20000000000 */
[----:B------:R-:W-:Y:S01]  /*5b80*/  @!PT LDS RZ, [RZ] ;  /* 0x00000000fffff984 */ /* 0x000fe20000000800 */
[----:B------:R-:W-:Y:S01]  /*5b90*/  @!PT LDS RZ, [RZ] ;  /* 0x00000000fffff984 */ /* 0x000fe20000000800 */
[----:B------:R-:W-:Y:S01]  /*5ba0*/  @!PT LDS RZ, [RZ] ;  /* 0x00000000fffff984 */ /* 0x000fe20000000800 */
[----:B------:R-:W-:Y:S01]  /*5bb0*/  @!PT LDS RZ, [RZ] ;  /* 0x00000000fffff984 */ /* 0x000fe20000000800 */
[----:B------:R2:W-:Y:S06]  /*5bc0*/  MEMBAR.ALL.CTA ;  /* 0x0000000000007992 */ /* 0x0005ec0000008000 */
[----:B--2---:R-:W2:Y:S01]  /*5bd0*/  FENCE.VIEW.ASYNC.S ;  /* 0x00000000000073c6 */ /* 0x004ea20000000000 */
[----:B------:R-:W1:Y:S08]  /*5be0*/  @!P1 LDC R14, c[0x0][0xb20] ;  /* 0x0002c800ff0e9b82 */ /* 0x000e700000000800 */
[----:B------:R-:W1:Y:S01]  /*5bf0*/  @!P1 LDC R9, c[0x0][0xb0c] ;  /* 0x0002c300ff099b82 */ /* 0x000e620000000800 */
[----:B--2---:R2:W-:Y:S01]  /*5c00*/  SYNCS.ARRIVE.TRANS64.RED.A1T0 RZ, [R0+URZ], RZ ;  /* 0x000000ff00ff79a7 */ /* 0x0045e200081004ff */
[----:B---3--:R-:W-:Y:S04]  /*5c10*/  LOP3.LUT P4, RZ, R18, 0x1, RZ, 0xc0, !PT ;  /* 0x0000000112ff7812 */ /* 0x008fe8000788c0ff */
[----:B------:R-:W-:Y:S09]  /*5c20*/  P2R R187, PR, RZ, 0x10 ;  /* 0x00000010ffbb7803 */ /* 0x000ff20000000000 */
[----:B------:R-:W-:Y:S02]  /*5c30*/  @P4 MOV R77, R16 ;  /* 0x00000010004d4202 */ /* 0x000fe40000000f00 */
[----:B------:R-:W-:Y:S01]  /*5c40*/  @P4 LOP3.LUT R75, R17, 0xffff, RZ, 0xc0, !PT ;  /* 0x0000ffff114b4812 */ /* 0x000fe200078ec0ff */
[----:B--2-4-:R-:W-:Y:S06]  /*5c50*/  @!P0 BRA `(.L_x_109) ;  /* 0x0000000000a48947 */ /* 0x014fec0003800000 */
[----:B------:R-:W-:Y:S01]  /*5c60*/  IMAD.HI.U32 R22, R170, R71, RZ ;  /* 0x00000047aa167227 */ /* 0x000fe200078e00ff */
[----:B------:R-:W-:Y:S02]  /*5c70*/  ISETP.NE.AND P0, PT, R70, 0x1, PT ;  /* 0x000000014600780c */ /* 0x000fe40003f05270 */
[----:B------:R-:W-:Y:S01]  /*5c80*/  ISETP.NE.AND P2, PT, R72, 0x1, PT ;  /* 0x000000014800780c */ /* 0x000fe20003f45270 */
[-C--:B------:R-:W-:Y:S01]  /*5c90*/  IMAD.HI.U32 R20, R171, R158.reuse, RZ ;  /* 0x0000009eab147227 */ /* 0x080fe200078e00ff */
[----:B------:R-:W-:Y:S02]  /*5ca0*/  SHF.R.U32.HI R21, RZ, R169, R22 ;  /* 0x000000a9ff157219 */ /* 0x000fe40000011616 */
[----:B------:R-:W-:Y:S01]  /*5cb0*/  ISETP.NE.AND P3, PT, R74, 0x1, PT ;  /* 0x000000014a00780c */ /* 0x000fe20003f65270 */
[----:B------:R-:W-:Y:S01]  /*5cc0*/  IMAD.HI.U32 R26, R75, R71, RZ ;  /* 0x000000474b1a7227 */ /* 0x000fe200078e00ff */
[----:B------:R-:W-:Y:S02]  /*5cd0*/  SHF.R.U32.HI R20, RZ, R159, R20 ;  /* 0x0000009fff147219 */ /* 0x000fe40000011614 */
[----:B------:R-:W-:Y:S01]  /*5ce0*/  SEL R3, R170, R21, !P0 ;  /* 0x00000015aa037207 */ /* 0x000fe20004000000 */
[----:B------:R-:W-:Y:S01]  /*5cf0*/  IMAD.HI.U32 R24, R77, R158, RZ ;  /* 0x0000009e4d187227 */ /* 0x000fe200078e00ff */
[----:B------:R-:W-:Y:S03]  /*5d00*/  SEL R7, R171, R20, !P3 ;  /* 0x00000014ab077207 */ /* 0x000fe60005800000 */
[-C--:B------:R-:W-:Y:S01]  /*5d10*/  IMAD.HI.U32 R20, R3, R68.reuse, RZ ;  /* 0x0000004403147227 */ /* 0x080fe200078e00ff */
[----:B------:R-:W-:Y:S03]  /*5d20*/  SHF.R.U32.HI R24, RZ, R159, R24 ;  /* 0x0000009fff187219 */ /* 0x000fe60000011618 */
[----:B------:R-:W-:Y:S01]  /*5d30*/  IMAD.HI.U32 R22, R7, R68, RZ ;  /* 0x0000004407167227 */ /* 0x000fe200078e00ff */
[----:B------:R-:W-:Y:S02]  /*5d40*/  @P2 SHF.R.U32.HI R3, RZ, R69, R20 ;  /* 0x00000045ff032219 */ /* 0x000fe40000011614 */
[----:B------:R-:W-:Y:S02]  /*5d50*/  SHF.R.U32.HI R20, RZ, R169, R26 ;  /* 0x000000a9ff147219 */ /* 0x000fe4000001161a */
[----:B------:R-:W-:Y:S01]  /*5d60*/  @P2 SHF.R.U32.HI R7, RZ, R69, R22 ;  /* 0x00000045ff072219 */ /* 0x000fe20000011616 */
[C---:B------:R-:W-:Y:S01]  /*5d70*/  IMAD R2, R72.reuse, R3, RZ ;  /* 0x0000000348027224 */ /* 0x040fe200078e02ff */
[----:B------:R-:W-:Y:S02]  /*5d80*/  SEL R5, R75, R20, !P0 ;  /* 0x000000144b057207 */ /* 0x000fe40004000000 */
[----:B------:R-:W-:Y:S01]  /*5d90*/  SEL R3, R77, R24, !P3 ;  /* 0x000000184d037207 */ /* 0x000fe20005800000 */
[----:B------:R-:W-:Y:S01]  /*5da0*/  IMAD R4, R72, R7, RZ ;  /* 0x0000000748047224 */ /* 0x000fe200078e02ff */
[C---:B------:R-:W-:Y:S01]  /*5db0*/  ISETP.GE.AND P0, PT, R5.reuse, R2, PT ;  /* 0x000000020500720c */ /* 0x040fe20003f06270 */
[----:B------:R-:W-:Y:S03]  /*5dc0*/  IMAD.HI.U32 R6, R5, R68, RZ ;  /* 0x0000004405067227 */ /* 0x000fe600078e00ff */
[----:B------:R-:W-:Y:S01]  /*5dd0*/  ISETP.GE.OR P0, PT, R3, R4, P0 ;  /* 0x000000040300720c */ /* 0x000fe20000706670 */
[----:B------:R-:W-:Y:S01]  /*5de0*/  IMAD.MOV R4, RZ, RZ, -R3 ;  /* 0x000000ffff047224 */ /* 0x000fe200078e0a03 */
[-C--:B------:R-:W-:Y:S03]  /*5df0*/  SHF.R.U32.HI R6, RZ, R69.reuse, R6 ;  /* 0x00000045ff067219 */ /* 0x080fe60000011606 */
[----:B------:R-:W-:Y:S01]  /*5e00*/  IMAD R77, R74, R4, R77 ;  /* 0x000000044a4d7224 */ /* 0x000fe200078e024d */
[----:B------:R-:W-:Y:S05]  /*5e10*/  SEL R15, R5, R6, !P2 ;  /* 0x00000006050f7207 */ /* 0x000fea0005000000 */
[----:B------:R-:W-:Y:S02]  /*5e20*/  IMAD.MOV R6, RZ, RZ, -R15 ;  /* 0x000000ffff067224 */ /* 0x000fe400078e0a0f */
[C---:B------:R-:W-:Y:S04]  /*5e30*/  @!P0 IMAD.HI.U32 R2, R3.reuse, R68, RZ ;  /* 0x0000004403028227 */ /* 0x040fe800078e00ff */
[----:B------:R-:W-:Y:S01]  /*5e40*/  IMAD R6, R72, R6, R5 ;  /* 0x0000000648067224 */ /* 0x000fe200078e0205 */
[----:B------:R-:W-:Y:S04]  /*5e50*/  @!P0 SHF.R.U32.HI R2, RZ, R69, R2 ;  /* 0x00000045ff028219 */ /* 0x000fe80000011602 */
[----:B------:R-:W-:Y:S02]  /*5e60*/  @!P0 SEL R0, R3, R2, !P2 ;  /* 0x0000000203008207 */ /* 0x000fe40005000000 */
[----:B------:R-:W-:Y:S02]  /*5e70*/  IADD3 R2, PT, PT, -R5, RZ, RZ ;  /* 0x000000ff05027210 */ /* 0x000fe40007ffe1ff */
[----:B------:R-:W-:Y:S01]  /*5e80*/  @!P0 IADD3 R8, PT, PT, R15, -R0, RZ ;  /* 0x800000000f088210 */ /* 0x000fe20007ffe0ff */
[----:B------:R-:W-:Y:S02]  /*5e90*/  @!P0 IMAD R0, R7, R6, R0 ;  /* 0x0000000607008224 */ /* 0x000fe400078e0200 */
[----:B------:R-:W-:Y:S02]  /*5ea0*/  IMAD R75, R70, R2, R75 ;  /* 0x00000002464b7224 */ /* 0x000fe400078e024b */
[----:B------:R-:W-:Y:S02]  /*5eb0*/  @!P0 IMAD R5, R8, R72, R3 ;  /* 0x0000004808058224 */ /* 0x000fe400078e0203 */
[----:B------:R-:W-:Y:S04]  /*5ec0*/  @!P0 IMAD.MOV.U32 R3, RZ, RZ, R0 ;  /* 0x000000ffff038224 */ /* 0x000fe800078e0000 */
[----:B------:R-:W-:Y:S02]  /*5ed0*/  IMAD R77, R3, R74, R77 ;  /* 0x0000004a034d7224 */ /* 0x000fe400078e024d */
[----:B------:R-:W-:Y:S07]  /*5ee0*/  IMAD R75, R5, R70, R75 ;  /* 0x00000046054b7224 */ /* 0x000fee00078e024b */
.L_x_109:
[----:B------:R-:W-:Y:S01]  /*5ef0*/  @!P1 IMAD.HI.U32 R0, R77, R12, RZ ;  /* 0x0000000c4d009227 */ /* 0x000fe200078e00ff */
[----:B-1----:R-:W-:Y:S01]  /*5f00*/  @!P1 ISETP.NE.AND P0, PT, R10, 0x1, PT ;  /* 0x000000010a00980c */ /* 0x002fe20003f05270 */
[----:B------:R-:W-:Y:S01]  /*5f10*/  ULOP3.LUT UP0, URZ, UR42, 0x1b0, URZ, 0xc0, !UPT ;  /* 0x000001b02aff7892 */ /* 0x000fe2000f80c0ff */
[----:B------:R-:W-:Y:S01]  /*5f20*/  @!P1 ISETP.NE.AND P2, PT, R9, 0x1, PT ;  /* 0x000000010900980c */ /* 0x000fe20003f45270 */
[----:B------:R-:W-:Y:S01]  /*5f30*/  @!P1 IMAD.HI.U32 R3, R75, R11, RZ ;  /* 0x0000000b4b039227 */ /* 0x000fe200078e00ff */
[----:B------:R-:W-:Y:S02]  /*5f40*/  @!P1 SHF.R.U32.HI R0, RZ, R13, R0 ;  /* 0x0000000dff009219 */ /* 0x000fe40000011600 */
[----:B------:R-:W-:Y:S01]  /*5f50*/  @P4 SHF.R.U32.HI R182, RZ, 0x10, R17 ;  /* 0x00000010ffb64819 */ /* 0x000fe20000011611 */
[----:B------:R-:W-:Y:S01]  /*5f60*/  VIADD R188, R188, 0x1 ;  /* 0x00000001bcbc7836 */ /* 0x000fe20000000000 */
[----:B------:R-:W-:Y:S02]  /*5f70*/  @!P1 SHF.R.U32.HI R2, RZ, R14, R3 ;  /* 0x0000000eff029219 */ /* 0x000fe40000011603 */
[----:B------:R-:W-:Y:S02]  /*5f80*/  @!P1 SEL R3, R77, R0, !P2 ;  /* 0x000000004d039207 */ /* 0x000fe40005000000 */
[----:B------:R-:W-:Y:S05]  /*5f90*/  @!P1 SEL R2, R75, R2, !P0 ;  /* 0x000000024b029207 */ /* 0x000fea0004000000 */
[----:B------:R-:W-:Y:S02]  /*5fa0*/  @!P1 IMAD.IADD R0, R2, 0x1, -R3 ;  /* 0x0000000102009824 */ /* 0x000fe400078e0a03 */
[----:B------:R-:W-:Y:S02]  /*5fb0*/  @!P1 IMAD.IADD R2, R3, 0x1, -R2 ;  /* 0x0000000103029824 */ /* 0x000fe400078e0a02 */
[----:B------:R-:W-:Y:S02]  /*5fc0*/  @!P1 IMAD R77, R0, R9, R77 ;  /* 0x00000009004d9224 */ /* 0x000fe400078e024d */
[----:B------:R-:W-:Y:S01]  /*5fd0*/  @!P1 IMAD R75, R2, R10, R75 ;  /* 0x0000000a024b9224 */ /* 0x000fe200078e024b */
[----:B------:R-:W-:Y:S06]  /*5fe0*/  BRA.U !UP0, `(.L_x_110) ;  /* 0x0000000108407547 */ /* 0x000fec000b800000 */
[----:B------:R-:W1:Y:S01]  /*5ff0*/  LDCU.64 UR8, c[0x4][0x80] ;  /* 0x01001000ff0877ac */ /* 0x000e620008000a00 */
[----:B------:R-:W-:Y:S01]  /*6000*/  MOV R3, 0x0 ;  /* 0x0000000000037802 */ /* 0x000fe20000000f00 */
[----:B------:R-:W-:Y:S02]  /*6010*/  HFMA2 R12, -RZ, RZ, 0, 5.9604644775390625e-08 ;  /* 0x00000001ff0c7431 */ /* 0x000fe400000001ff */
[----:B------:R-:W-:Y:S02]  /*6020*/  IMAD.MOV.U32 R8, RZ, RZ, 0x70 ;  /* 0x00000070ff087424 */ /* 0x000fe400078e00ff */
[----:B------:R-:W-:Y:S01]  /*6030*/  IMAD.MOV.U32 R13, RZ, RZ, RZ ;  /* 0x000000ffff0d7224 */ /* 0x000fe200078e00ff */
[----:B------:R-:W2:Y:S01]  /*6040*/  LDCU.64 UR6, c[0x4][0x88] ;  /* 0x01001100ff0677ac */ /* 0x000ea20008000a00 */
[----:B------:R-:W3:Y:S01]  /*6050*/  LDC.64 R2, c[0x4][R3] ;  /* 0x0100000003027b82 */ /* 0x000ee20000000a00 */
[----:B------:R-:W4:Y:S01]  /*6060*/  LDCU.64 UR4, c[0x4][0x8] ;  /* 0x01000100ff0477ac */ /* 0x000f220008000a00 */
[----:B-1----:R-:W-:Y:S01]  /*6070*/  MOV R5, UR9 ;  /* 0x0000000900057c02 */ /* 0x002fe20008000f00 */
[----:B------:R-:W-:Y:S01]  /*6080*/  IMAD.U32 R4, RZ, RZ, UR8 ;  /* 0x00000008ff047e24 */ /* 0x000fe2000f8e00ff */
[----:B--2---:R-:W-:Y:S01]  /*6090*/  MOV R7, UR7 ;  /* 0x0000000700077c02 */ /* 0x004fe20008000f00 */
[----:B------:R-:W-:Y:S01]  /*60a0*/  IMAD.U32 R6, RZ, RZ, UR6 ;  /* 0x00000006ff067e24 */ /* 0x000fe2000f8e00ff */
[----:B----4-:R-:W-:Y:S01]  /*60b0*/  MOV R11, UR5 ;  /* 0x00000005000b7c02 */ /* 0x010fe20008000f00 */
[----:B------:R-:W-:Y:S02]  /*60c0*/  IMAD.U32 R10, RZ, RZ, UR4 ;  /* 0x00000004ff0a7e24 */ /* 0x000fe4000f8e00ff */
[----:B------:R-:W-:Y:S07]  /*60d0*/  LEPC R20, `(.L_x_110) ;  /* 0x000000001014794e */ /* 0x000fee0000000000 */
[----:B---3-5:R-:W-:Y:S05]  /*60e0*/  CALL.ABS.NOINC R2 ;  /* 0x0000000002007343 */ /* 0x028fea0003c00000 */
.L_x_110:
[----:B------:R-:W-:Y:S01]  /*60f0*/  LOP3.LUT P0, RZ, R186, 0x1b0, RZ, 0xc0, !PT ;  /* 0x000001b0baff7812 */ /* 0x000fe2000780c0ff */
[----:B------:R-:W-:Y:S11]  /*6100*/  BSSY.RECONVERGENT B6, `(.L_x_111) ;  /* 0x0000013000067945 */ /* 0x000ff60003800200 */
[----:B------:R-:W-:Y:S01]  /*6110*/  @!UPT UIADD3 URZ, UPT, UPT, URZ, URZ, URZ ;  /* 0x000000fffffff290 */ /* 0x000fe2000fffe0ff */
[----:B------:R-:W-:Y:S05]  /*6120*/  @!P0 BRA `(.L_x_112) ;  /* 0x0000000000408947 */ /* 0x000fea0003800000 */
        /* <DEDUP_REMOVED lines=16> */
.L_x_112:
[----:B------:R-:W-:Y:S05]  /*6230*/  BSYNC.RECONVERGENT B6 ;  /* 0x0000000000067941 */ /* 0x000fea0003800200 */
.L_x_111:
[----:B------:R-:W-:Y:S01]  /*6240*/  ISETP.NE.U32.AND P3, PT, R156, RZ, PT ;  /* 0x000000ff9c00720c */ /* 0x000fe20003f65070 */
[----:B------:R-:W-:Y:S01]  /*6250*/  UISETP.NE.AND UP1, UPT, UR44, URZ, UPT ;  /* 0x000000ff2c00728c */ /* 0x000fe2000bf25270 */
[----:B------:R-:W-:Y:S02]  /*6260*/  ISETP.NE.U32.AND P4, PT, R152, RZ, PT ;  /* 0x000000ff9800720c */ /* 0x000fe40003f85070 */
[----:B------:R-:W-:Y:S02]  /*6270*/  ISETP.NE.AND.EX P3, PT, R157, RZ, PT, P3 ;  /* 0x000000ff9d00720c */ /* 0x000fe40003f65330 */
[----:B------:R-:W-:Y:S02]  /*6280*/  PLOP3.LUT P1, PT, PT, PT, PT, 0x8, 0x80 ;  /* 0x000000000080781c */ /* 0x000fe40003f2e170 */
[----:B------:R-:W-:Y:S02]  /*6290*/  PLOP3.LUT P0, PT, PT, PT, UP1, 0x80, 0x8 ;  /* 0x000000000008781c */ /* 0x000fe40003f0f018 */
[----:B------:R-:W-:Y:S02]  /*62a0*/  ISETP.NE.AND.EX P4, PT, R153, RZ, PT, P4 ;  /* 0x000000ff9900720c */ /* 0x000fe40003f85340 */
[----:B------:R-:W1:Y:S09]  /*62b0*/  @UP1 LDCU.64 UR4, c[0x0][0x888] ;  /* 0x00011100ff0417ac */ /* 0x000e720008000a00 */
[----:B------:R-:W-:Y:S01]  /*62c0*/  @P0 PLOP3.LUT P1, PT, P3, PT, PT, 0x80, 0x8 ;  /* 0x000000000008081c */ /* 0x000fe20001f2f070 */
[----:B-1----:R-:W-:Y:S04]  /*62d0*/  @UP1 UISETP.NE.U32.AND UP0, UPT, UR4, URZ, UPT ;  /* 0x000000ff0400128c */ /* 0x002fe8000bf05070 */
[----:B------:R-:W-:Y:S04]  /*62e0*/  @UP1 UISETP.NE.AND.EX UP0, UPT, UR5, URZ, UPT, UP0 ;  /* 0x000000ff0500128c */ /* 0x000fe8000bf05300 */
[----:B------:R-:W-:Y:S01]  /*62f0*/  @UP1 USEL UR4, URZ, 0xffffffff, UP0 ;  /* 0xffffffffff041887 */ /* 0x000fe20008000000 */
[----:B------:R-:W-:Y:S11]  /*6300*/  @!P3 BRA `(.L_x_113) ;  /* 0x00000000002cb947 */ /* 0x000ff60003800000 */
[----:B------:R-:W-:Y:S01]  /*6310*/  ISETP.NE.U32.AND P2, PT, R154, RZ, PT ;  /* 0x000000ff9a00720c */ /* 0x000fe20003f45070 */
[----:B------:R-:W-:Y:S03]  /*6320*/  IMAD.MOV.U32 R168, RZ, RZ, 0x1 ;  /* 0x00000001ffa87424 */ /* 0x000fe600078e00ff */
[----:B------:R-:W-:Y:S11]  /*6330*/  ISETP.NE.AND.EX P2, PT, R155, RZ, PT, P2 ;  /* 0x000000ff9b00720c */ /* 0x000ff60003f45320 */
[----:B------:R-:W-:Y:S02]  /*6340*/  @!UPT UIADD3 URZ, UPT, UPT, URZ, URZ, URZ ;  /* 0x000000fffffff290 */ /* 0x000fe4000fffe0ff */
[----:B------:R-:W1:Y:S01]  /*6350*/  @P2 LDC.64 R2, c[0x0][0x888] ;  /* 0x00022200ff022b82 */ /* 0x000e620000000a00 */
[----:B------:R-:W-:Y:S04]  /*6360*/  @P2 IMAD R0, R156, UR36, RZ ;  /* 0x000000249c002c24 */ /* 0x000fe8000f8e02ff */
[----:B-1----:R-:W-:Y:S04]  /*6370*/  @P2 IMAD.WIDE R2, R0, 0x4, R2 ;  /* 0x0000000400022825 */ /* 0x002fe800078e0202 */
[----:B------:R-:W-:Y:S01]  /*6380*/  HFMA2 R0, -RZ, RZ, 0, 5.9604644775390625e-08 ;  /* 0x00000001ff007431 */ /* 0x000fe200000001ff */
[----:B-----5:R1:W5:Y:S04]  /*6390*/  @P2 LDG.E R80, desc[UR40][R2.64] ;  /* 0x0000002802502981 */ /* 0x020368000c1e1900 */
[----:B------:R-:W-:Y:S01]  /*63a0*/  @!P2 PRMT R168, R0, 0x7610, R168 ;  /* 0x0000761000a8a816 */ /* 0x000fe200000000a8 */
[----:B-1----:R-:W2:Y:S06]  /*63b0*/  @!P2 LDC R80, c[0x0][0x880] ;  /* 0x00022000ff50ab82 */ /* 0x002eac0000000800 */
.L_x_113:
[----:B------:R-:W-:Y:S05]  /*63c0*/  @!P4 BRA `(.L_x_114) ;  /* 0x000000000020c947 */ /* 0x000fea0003800000 */
[----:B------:R-:W-:Y:S04]  /*63d0*/  ISETP.NE.U32.AND P2, PT, R146, RZ, PT ;  /* 0x000000ff9200720c */ /* 0x000fe80003f45070 */
[----:B------:R-:W-:Y:S11]  /*63e0*/  ISETP.NE.AND.EX P2, PT, R147, RZ, PT, P2 ;  /* 0x000000ff9300720c */ /* 0x000ff60003f45320 */
[----:B------:R-:W-:Y:S02]  /*63f0*/  @!UPT UIADD3 URZ, UPT, UPT, URZ, URZ, URZ ;  /* 0x000000fffffff290 */ /* 0x000fe4000fffe0ff */
[----:B------:R-:W1:Y:S01]  /*6400*/  @P2 LDC.64 R2, c[0x0][0x8a8] ;  /* 0x00022a00ff022b82 */ /* 0x000e620000000a00 */
[----:B------:R-:W-:Y:S04]  /*6410*/  @P2 IMAD R0, R152, UR36, RZ ;  /* 0x0000002498002c24 */ /* 0x000fe8000f8e02ff */
[----:B-1----:R-:W-:Y:S05]  /*6420*/  @P2 IMAD.WIDE R2, R0, 0x4, R2 ;  /* 0x0000000400022825 */ /* 0x002fea00078e0202 */
[----:B-----5:R1:W5:Y:S02]  /*6430*/  @P2 LDG.E R78, desc[UR40][R2.64] ;  /* 0x00000028024e2981 */ /* 0x020364000c1e1900 */
[----:B-1----:R-:W3:Y:S02]  /*6440*/  @!P2 LDC R78, c[0x0][0x8a0] ;  /* 0x00022800ff4eab82 */ /* 0x002ee40000000800 */
.L_x_114:
[----:B--2--5:R-:W-:Y:S01]  /*6450*/  @P0 ISETP.NE.AND P4, PT, R80, RZ, PT ;  /* 0x000000ff5000020c */ /* 0x024fe20003f85270 */
[----:B------:R-:W-:Y:S01]  /*6460*/  IMAD.U32 R0, RZ, RZ, UR4 ;  /* 0x00000004ff007e24 */ /* 0x000fe2000f8e00ff */
[----:B------:R-:W-:Y:S01]  /*6470*/  @P0 LOP3.LUT P2, RZ, R168, 0xff, RZ, 0xc0, !PT ;  /* 0x000000ffa8ff0812 */ /* 0x000fe2000784c0ff */
[----:B------:R-:W-:Y:S01]  /*6480*/  BSSY B1, `(.L_x_115) ;  /* 0x000003d000017945 */ /* 0x000fe20003800000 */
[----:B------:R-:W-:Y:S01]  /*6490*/  @P0 SEL R3, RZ, 0xffffffff, P4 ;  /* 0xffffffffff030807 */ /* 0x000fe20002000000 */
[C---:B------:R-:W-:Y:S01]  /*64a0*/  IMAD R64, R76.reuse, 0x40, R79 ;  /* 0x000000404c407824 */ /* 0x040fe200078e024f */
[----:B------:R-:W-:Y:S02]  /*64b0*/  LEA R148, R76, UR43, 0x3 ;  /* 0x0000002b4c947c11 */ /* 0x000fe4000f8e18ff */
[----:B------:R-:W-:Y:S02]  /*64c0*/  CS2R R102, SRZ ;  /* 0x0000000000667805 */ /* 0x000fe4000001ff00 */
[----:B------:R-:W-:Y:S02]  /*64d0*/  @P1 SEL R3, R0, R3, !P2 ;  /* 0x0000000300031207 */ /* 0x000fe40005000000 */
[----:B------:R-:W-:Y:S02]  /*64e0*/  CS2R R100, SRZ ;  /* 0x0000000000647805 */ /* 0x000fe4000001ff00 */
[----:B------:R-:W-:Y:S02]  /*64f0*/  SHF.L.U32 R5, R185, 0x1f, RZ ;  /* 0x0000001fb9057819 */ /* 0x000fe400000006ff */
[----:B------:R-:W-:Y:S02]  /*6500*/  CS2R R98, SRZ ;  /* 0x0000000000627805 */ /* 0x000fe4000001ff00 */
[----:B------:R-:W-:Y:S02]  /*6510*/  @P0 LOP3.LUT R3, R3, 0x1, RZ, 0xc0, !PT ;  /* 0x0000000103030812 */ /* 0x000fe400078ec0ff */
[----:B------:R-:W-:Y:S02]  /*6520*/  CS2R R96, SRZ ;  /* 0x0000000000607805 */ /* 0x000fe4000001ff00 */
[----:B------:R-:W-:Y:S02]  /*6530*/  PLOP3.LUT P5, PT, PT, PT, PT, 0x8, 0x80 ;  /* 0x000000000080781c */ /* 0x000fe40003fae170 */
[----:B------:R-:W-:Y:S02]  /*6540*/  CS2R R94, SRZ ;  /* 0x00000000005e7805 */ /* 0x000fe4000001ff00 */
[----:B------:R-:W-:Y:S02]  /*6550*/  ISETP.NE.U32.OR P1, PT, R3, 0x1, !P0 ;  /* 0x000000010300780c */ /* 0x000fe40004725470 */
[----:B------:R-:W-:Y:S02]  /*6560*/  CS2R R92, SRZ ;  /* 0x00000000005c7805 */ /* 0x000fe4000001ff00 */
[----:B------:R-:W-:Y:S02]  /*6570*/  CS2R R90, SRZ ;  /* 0x00000000005a7805 */ /* 0x000fe4000001ff00 */
[----:B------:R-:W-:Y:S07]  /*6580*/  CS2R R88, SRZ ;  /* 0x0000000000587805 */ /* 0x000fee000001ff00 */
[----:B------:R-:W-:Y:S04]  /*6590*/  @P1 SHF.L.U32 R2, R183, 0x1f, RZ ;  /* 0x0000001fb7021819 */ /* 0x000fe800000006ff */
[----:B------:R-:W1:Y:S01]  /*65a0*/  @P1 SYNCS.PHASECHK.TRANS64.TRYWAIT P0, [UR43+0x220], R2 ;  /* 0x00022002ff0015a7 */ /* 0x000e62000800112b */
[----:B------:R2:W4:Y:S01]  /*65b0*/  SYNCS.PHASECHK.TRANS64.TRYWAIT P4, [R148+URZ+0x260], R5 ;  /* 0x00026005940075a7 */ /* 0x00052200080811ff */
[----:B-1----:R-:W-:Y:S01]  /*65c0*/  @P1 PLOP3.LUT P5, PT, P0, PT, PT, 0x8, 0x80 ;  /* 0x000000000080181c */ /* 0x002fe200007ae170 */
[----:B------:R-:W-:Y:S01]  /*65d0*/  @!UPT UIADD3 URZ, UPT, UPT, URZ, URZ, URZ ;  /* 0x000000fffffff290 */ /* 0x000fe2000fffe0ff */
[----:B--2-4-:R-:W-:Y:S11]  /*65e0*/  @!P1 BRA `(.L_x_116) ;  /* 0x0000000000989947 */ /* 0x014ff60003800000 */
[----:B------:R-:W-:Y:S01]  /*65f0*/  ISETP.NE.U32.AND P0, PT, RZ, UR38, PT ;  /* 0x00000026ff007c0c */ /* 0x000fe2000bf05070 */
[----:B------:R-:W-:Y:S01]  /*6600*/  BSSY B0, `(.L_x_117) ;  /* 0x0000016000007945 */ /* 0x000fe20003800000 */
[----:B------:R-:W-:Y:S02]  /*6610*/  ISETP.NE.AND P2, PT, R80, RZ, PT ;  /* 0x000000ff5000720c */ /* 0x000fe40003f45270 */
[----:B------:R-:W-:Y:S02]  /*6620*/  CS2R R90, SRZ ;  /* 0x00000000005a7805 */ /* 0x000fe4000001ff00 */
[----:B------:R-:W-:Y:S02]  /*6630*/  ISETP.NE.AND.EX P0, PT, RZ, UR39, PT, P0 ;  /* 0x00000027ff007c0c */ /* 0x000fe4000bf05300 */
[----:B------:R-:W-:Y:S02]  /*6640*/  CS2R R88, SRZ ;  /* 0x0000000000587805 */ /* 0x000fe4000001ff00 */
[----:B------:R-:W-:Y:S02]  /*6650*/  LOP3.LUT P1, RZ, R168, 0xff, RZ, 0xc0, !PT ;  /* 0x000000ffa8ff7812 */ /* 0x000fe4000782c0ff */
[----:B------:R-:W-:Y:S02]  /*6660*/  CS2R R94, SRZ ;  /* 0x00000000005e7805 */ /* 0x000fe4000001ff00 */
[----:B------:R-:W-:Y:S02]  /*6670*/  SEL R0, RZ, 0xffffffff, P2 ;  /* 0xffffffffff007807 */ /* 0x000fe40001000000 */
[----:B------:R-:W-:Y:S02]  /*6680*/  CS2R R92, SRZ ;  /* 0x00000000005c7805 */ /* 0x000fe4000001ff00 */
[----:B------:R-:W-:Y:S02]  /*6690*/  SEL R3, RZ, 0xffffffff, P0 ;  /* 0xffffffffff037807 */ /* 0x000fe40000000000 */
[----:B------:R-:W-:Y:S02]  /*66a0*/  CS2R R98, SRZ ;  /* 0x0000000000627805 */ /* 0x000fe4000001ff00 */
[----:B------:R-:W-:Y:S02]  /*66b0*/  CS2R R96, SRZ ;  /* 0x0000000000607805 */ /* 0x000fe4000001ff00 */
[----:B------:R-:W-:Y:S02]  /*66c0*/  CS2R R102, SRZ ;  /* 0x0000000000667805 */ /* 0x000fe4000001ff00 */
[----:B------:R-:W-:Y:S02]  /*66d0*/  @P3 SEL R0, R3, R0, !P1 ;  /* 0x0000000003003207 */ /* 0x000fe40004800000 */
[----:B------:R-:W-:Y:S02]  /*66e0*/  CS2R R100, SRZ ;  /* 0x0000000000647805 */ /* 0x000fe4000001ff00 */
[----:B------:R-:W-:Y:S04]  /*66f0*/  LOP3.LUT R0, R0, 0x1, RZ, 0xc0, !PT ;  /* 0x0000000100007812 */ /* 0x000fe800078ec0ff */
[----:B------:R-:W-:Y:S01]  /*6700*/  ISETP.NE.U32.AND P0, PT, R0, 0x1, PT ;  /* 0x000000010000780c */ /* 0x000fe20003f05070 */
[----:B------:R-:W-:Y:S01]  /*6710*/  @!UPT UIADD3 URZ, UPT, UPT, URZ, URZ, URZ ;  /* 0x000000fffffff290 */ /* 0x000fe2000fffe0ff */
[----:B------:R-:W-:Y:S11]  /*6720*/  @!P5 BRA `(.L_x_118) ;  /* 0x00000000000cd947 */ /* 0x000ff60003800000 */
[----:B------:R-:W-:Y:S04]  /*6730*/  SHF.L.U32 R3, R183, 0x1f, RZ ;  /* 0x0000001fb7037819 */ /* 0x000fe800000006ff */
[----:B------:R-:W1:Y:S02]  /*6740*/  SYNCS.PHASECHK.TRANS64.TRYWAIT P1, [UR43+0x220], R3 ;  /* 0x00022003ff0075a7 */ /* 0x000e64000802112b */
[----:B-1----:R-:W-:Y:S05]  /*6750*/  @!P1 BRA `(.L_x_119) ;  /* 0x00000028006c9947 */ /* 0x002fea0003800000 */
.L_x_118:
[----:B------:R-:W-:Y:S05]  /*6760*/  BSYNC B0 ;  /* 0x0000000000007941 */ /* 0x000fea0003800000 */
.L_x_117:
[----:B------:R2:W4:Y:S01]  /*6770*/  @P0 LDS.128 R88, [R180+UR43+0x400] ;  /* 0x0004002bb4580984 */ /* 0x0005220008000c00 */
[----:B------:R-:W-:Y:S01]  /*6780*/  UIADD3 UR4, UPT, UPT, UR43, 0x228, URZ ;  /* 0x000002282b047890 */ /* 0x000fe2000fffe0ff */
[----:B------:R-:W-:Y:S02]  /*6790*/  LOP3.LUT R183, R183, 0x1, RZ, 0x3c, !PT ;  /* 0x00000001b7b77812 */ /* 0x000fe400078e3cff */
[----:B------:R2:W1:Y:S01]  /*67a0*/  @P0 LDS.128 R92, [R179+0x400] ;  /* 0x00040000b35c0984 */ /* 0x0004620000000c00 */
[----:B------:R-:W-:Y:S03]  /*67b0*/  UPRMT UR4, UR37, 0x654, UR4 ;  /* 0x0000065425047896 */ /* 0x000fe60008000004 */
[----:B------:R2:W1:Y:S04]  /*67c0*/  @P0 LDS.128 R96, [R178+0x400] ;  /* 0x00040000b2600984 */ /* 0x0004680000000c00 */
[----:B------:R2:W1:Y:S01]  /*67d0*/  @P0 LDS.128 R100, [R177+0x400] ;  /* 0x00040000b1640984 */ /* 0x0004620000000c00 */
[----:B------:R-:W-:Y:S01]  /*67e0*/  @!PT LDS RZ, [RZ] ;  /* 0x00000000fffff984 */ /* 0x000fe20000000800 */
[----:B------:R-:W-:Y:S01]  /*67f0*/  @!PT LDS RZ, [RZ] ;  /* 0x00000000fffff984 */ /* 0x000fe20000000800 */
[----:B------:R-:W-:Y:S01]  /*6800*/  @!PT LDS RZ, [RZ] ;  /* 0x00000000fffff984 */ /* 0x000fe20000000800 */
[----:B------:R-:W-:Y:S01]  /*6810*/  @!PT LDS RZ, [RZ] ;  /* 0x00000000fffff984 */ /* 0x000fe20000000800 */
[----:B------:R5:W-:Y:S06]  /*6820*/  MEMBAR.ALL.CTA ;  /* 0x0000000000007992 */ /* 0x000bec0000008000 */
[----:B-----5:R-:W5:Y:S02]  /*6830*/  FENCE.VIEW.ASYNC.S ;  /* 0x00000000000073c6 */ /* 0x020f640000000000 */
[----:B-----5:R-:W-:Y:S01]  /*6840*/  SYNCS.ARRIVE.TRANS64.RED.A1T0 RZ, [UR4], RZ ;  /* 0x000000ffffff79a7 */ /* 0x020fe20008100404 */
.L_x_116:
[----:B------:R-:W-:Y:S05]  /*6850*/  BSYNC B1 ;  /* 0x0000000000017941 */ /* 0x000fea0003800000 */
.L_x_115:
[----:B-1----:R-:W-:Y:S04]  /*6860*/  SHF.R.U32.HI R0, RZ, 0x15, R64 ;  /* 0x00000015ff007819 */ /* 0x002fe80000011640 */
[----:B------:R-:W-:Y:S01]  /*6870*/  LOP3.LUT P0, RZ, R0, 0x3, R181, 0x48, !PT ;  /* 0x0000000300ff7812 */ /* 0x000fe200078048b5 */
[----:B------:R-:W-:Y:S01]  /*6880*/  @!UPT UIADD3 URZ, UPT, UPT, URZ, URZ, URZ ;  /* 0x000000fffffff290 */ /* 0x000fe2000fffe0ff */
[----:B------:R-:W-:Y:S11]  /*6890*/  @P4 BRA `(.L_x_120) ;  /* 0x0000000000084947 */ /* 0x000ff60003800000 */
[----:B------:R-:W1:Y:S02]  /*68a0*/  SYNCS.PHASECHK.TRANS64.TRYWAIT P1, [R148+URZ+0x260], R5 ;  /* 0x00026005940075a7 */ /* 0x000e6400080211ff */
[----:B-1----:R-:W-:Y:S05]  /*68b0*/  @!P1 BRA `(.L_x_121) ;  /* 0x00000028002c9947 */ /* 0x002fea0003800000 */
.L_x_120:
[----:B------:R-:W-:Y:S05]  /*68c0*/  @!P0 BRA `(.L_x_122) ;  /* 0x0000000000408947 */ /* 0x000fea0003800000 */
[----:B------:R-:W1:Y:S01]  /*68d0*/  LDCU.64 UR8, c[0x4][0x70] ;  /* 0x01000e00ff0877ac */ /* 0x000e620008000a00 */
[----:B------:R-:W-:Y:S01]  /*68e0*/  MOV R3, 0x0 ;  /* 0x0000000000037802 */ /* 0x000fe20000000f00 */
[----:B------:R-:W-:Y:S02]  /*68f0*/  HFMA2 R12, -RZ, RZ, 0, 5.9604644775390625e-08 ;  /* 0x00000001ff0c7431 */ /* 0x000fe400000001ff */
[----:B------:R-:W-:Y:S02]  /*6900*/  IMAD.MOV.U32 R8, RZ, RZ, 0x192 ;  /* 0x00000192ff087424 */ /* 0x000fe400078e00ff */
[----:B------:R-:W-:Y:S01]  /*6910*/  IMAD.MOV.U32 R13, RZ, RZ, RZ ;  /* 0x000000ffff0d7224 */ /* 0x000fe200078e00ff */
[----:B------:R-:W5:Y:S01]  /*6920*/  LDCU.64 UR6, c[0x4][0x78] ;  /* 0x01000f00ff0677ac */ /* 0x000f620008000a00 */
[----:B------:R-:W2:Y:S01]  /*6930*/  LDC.64 R2, c[0x4][R3] ;  /* 0x0100000003027b82 */ /* 0x000ea20000000a00 */
[----:B------:R-:W3:Y:S01]  /*6940*/  LDCU.64 UR4, c[0x4][0x10] ;  /* 0x01000200ff0477ac */ /* 0x000ee20008000a00 */
[----:B-1----:R-:W-:Y:S01]  /*6950*/  MOV R5, UR9 ;  /* 0x0000000900057c02 */ /* 0x002fe20008000f00 */
[----:B------:R-:W-:Y:S01]  /*6960*/  IMAD.U32 R4, RZ, RZ, UR8 ;  /* 0x00000008ff047e24 */ /* 0x000fe2000f8e00ff */
[----:B-----5:R-:W-:Y:S01]  /*6970*/  MOV R7, UR7 ;  /* 0x0000000700077c02 */ /* 0x020fe20008000f00 */
[----:B------:R-:W-:Y:S01]  /*6980*/  IMAD.U32 R6, RZ, RZ, UR6 ;  /* 0x00000006ff067e24 */ /* 0x000fe2000f8e00ff */
[----:B---3--:R-:W-:Y:S01]  /*6990*/  MOV R11, UR5 ;  /* 0x00000005000b7c02 */ /* 0x008fe20008000f00 */
[----:B------:R-:W-:Y:S02]  /*69a0*/  IMAD.U32 R10, RZ, RZ, UR4 ;  /* 0x00000004ff0a7e24 */ /* 0x000fe4000f8e00ff */
[----:B------:R-:W-:Y:S07]  /*69b0*/  LEPC R20, `(.L_x_122) ;  /* 0x000000001014794e */ /* 0x000fee0000000000 */
[----:B--2-4-:R-:W-:Y:S05]  /*69c0*/  CALL.ABS.NOINC R2 ;  /* 0x0000000002007343 */ /* 0x014fea0003c00000 */
.L_x_122:
[----:B------:R-:W-:Y:S01]  /*69d0*/  LOP3.LUT P0, RZ, R176, 0x60, RZ, 0xc0, !PT ;  /* 0x00000060b0ff7812 */ /* 0x000fe2000780c0ff */
[----:B------:R-:W-:Y:S05]  /*69e0*/  WARPSYNC.ALL ;  /* 0x0000000000007948 */ /* 0x000fea0003800000 */
[----:B----4-:R-:W-:Y:S01]  /*69f0*/  IMAD.U32 R141, R90, 0x10000, RZ ;  /* 0x000100005a8d7824 */ /* 0x010fe200078e00ff */
[----:B------:R-:W-:Y:S01]  /*6a00*/  R2UR UR4, R64 ;  /* 0x00000000400472ca */ /* 0x000fe200000e0000 */
[----:B------:R-:W-:Y:S01]  /*6a10*/  IMAD.U32 R136, R92, 0x10000, RZ ;  /* 0x000100005c887824 */ /* 0x000fe200078e00ff */
[C---:B------:R-:W-:Y:S01]  /*6a20*/  SHF.L.U32 R82, R88.reuse, 0x10, RZ ;  /* 0x0000001058527819 */ /* 0x040fe200000006ff */
[----:B------:R-:W-:Y:S01]  /*6a30*/  IMAD.U32 R121, R97, 0x10000, RZ ;  /* 0x0001000061797824 */ /* 0x000fe200078e00ff */
[----:B------:R-:W-:Y:S01]  /*6a40*/  PRMT R81, R88, 0x8880, RZ ;  /* 0x0000888058517816 */ /* 0x000fe200000000ff */
[----:B------:R-:W-:Y:S01]  /*6a50*/  IMAD.U32 R106, R102, 0x10000, RZ ;  /* 0x00010000666a7824 */ /* 0x000fe200078e00ff */
[----:B------:R-:W-:Y:S01]  /*6a60*/  SHF.L.U32 R83, R88, 0x8, RZ ;  /* 0x0000000858537819 */ /* 0x000fe200000006ff */
[----:B------:R-:W-:Y:S01]  /*6a70*/  IMAD.SHL.U32 R129, R94, 0x100, RZ ;  /* 0x000001005e817824 */ /* 0x000fe200078e00ff */
[----:B------:R-:W-:Y:S01]  /*6a80*/  SHF.R.S32.HI R82, RZ, 0x18, R82 ;  /* 0x00000018ff527819 */ /* 0x000fe20000011452 */
[----:B------:R-:W-:Y:S01]  /*6a90*/  IMAD.SHL.U32 R114, R99, 0x100, RZ ;  /* 0x0000010063727824 */ /* 0x000fe200078e00ff */
[C---:B------:R-:W-:Y:S01]  /*6aa0*/  PRMT R145, R89.reuse, 0x8880, RZ ;  /* 0x0000888059917816 */ /* 0x040fe200000000ff */
[----:B------:R-:W-:Y:S01]  /*6ab0*/  BSSY.RECONVERGENT B0, `(.L_x_123) ;  /* 0x0000125000007945 */ /* 0x000fe20003800200 */
[----:B------:R-:W-:Y:S01]  /*6ac0*/  SHF.R.S32.HI R83, RZ, 0x18, R83 ;  /* 0x00000018ff537819 */ /* 0x000fe20000011453 */
[----:B------:R-:W3:Y:S01]  /*6ad0*/  LDTM.x64 R4, tmem[UR4] ;  /* 0x00000004000479ee */ /* 0x000ee20008340000 */
[----:B------:R-:W-:Y:S01]  /*6ae0*/  NOP ;  /* 0x0000000000007918 */ /* 0x000fe20000000000 */
[----:B------:R-:W-:Y:S02]  /*6af0*/  R2UR UR5, R148 ;  /* 0x00000000940572ca */ /* 0x000fe400000e0000 */
[----:B------:R-:W-:Y:S02]  /*6b00*/  SHF.R.S32.HI R84, RZ, 0x18, R88 ;  /* 0x00000018ff547819 */ /* 0x000fe40000011458 */
[----:B------:R-:W-:Y:S02]  /*6b10*/  SHF.L.U32 R144, R89, 0x10, RZ ;  /* 0x0000001059907819 */ /* 0x000fe400000006ff */
[----:B------:R-:W-:Y:S02]  /*6b20*/  PRMT R142, R90, 0x8880, RZ ;  /* 0x000088805a8e7816 */ /* 0x000fe400000000ff */
[----:B------:R-:W-:Y:S02]  /*6b30*/  SHF.R.S32.HI R85, RZ, 0x18, R89 ;  /* 0x00000018ff557819 */ /* 0x000fe40000011459 */
[C---:B------:R-:W-:Y:S02]  /*6b40*/  PRMT R140, R91.reuse, 0x8880, RZ ;  /* 0x000088805b8c7816 */ /* 0x040fe400000000ff */
[----:B------:R-:W-:Y:S01]  /*6b50*/  SHF.R.S32.HI R86, RZ, 0x18, R90 ;  /* 0x00000018ff567819 */ /* 0x000fe2000001145a */
[----:B------:R-:W-:Y:S01]  /*6b60*/  UIADD3 UR5, UPT, UPT, UR5, 0x280, URZ ;  /* 0x0000028005057890 */ /* 0x000fe2000fffe0ff */
[----:B------:R-:W-:Y:S02]  /*6b70*/  SHF.L.U32 R139, R91, 0x10, RZ ;  /* 0x000000105b8b7819 */ /* 0x000fe400000006ff */
[----:B------:R-:W-:Y:S01]  /*6b80*/  PRMT R137, R92, 0x8880, RZ ;  /* 0x000088805c897816 */ /* 0x000fe200000000ff */
[----:B------:R-:W-:Y:S01]  /*6b90*/  UPRMT UR5, UR37, 0x654, UR5 ;  /* 0x0000065425057896 */ /* 0x000fe20008000005 */
[----:B------:R-:W-:Y:S02]  /*6ba0*/  SHF.R.S32.HI R88, RZ, 0x18, R91 ;  /* 0x00000018ff587819 */ /* 0x000fe4000001145b */
[C---:B------:R-:W-:Y:S01]  /*6bb0*/  PRMT R134, R93.reuse, 0x8880, RZ ;  /* 0x000088805d867816 */ /* 0x040fe200000000ff */
[C---:B---3--:R-:W-:Y:S01]  /*6bc0*/  IMAD R4, R78.reuse, R4, RZ ;  /* 0x000000044e047224 */ /* 0x048fe200078e02ff */
[----:B------:R-:W-:Y:S01]  /*6bd0*/  SHF.L.U32 R133, R93, 0x10, RZ ;  /* 0x000000105d857819 */ /* 0x000fe200000006ff */
[----:B------:R-:W-:Y:S01]  /*6be0*/  IMAD R5, R78, R5, RZ ;  /* 0x000000054e057224 */ /* 0x000fe200078e02ff */
[----:B------:R-:W-:Y:S01]  /*6bf0*/  PRMT R131, R94, 0x8880, RZ ;  /* 0x000088805e837816 */ /* 0x000fe200000000ff */
[C---:B------:R-:W-:Y:S01]  /*6c00*/  IMAD R6, R78.reuse, R6, RZ ;  /* 0x000000064e067224 */ /* 0x040fe200078e02ff */
[----:B------:R-:W-:Y:S01]  /*6c10*/  SYNCS.ARRIVE.TRANS64.RED.A1T0 RZ, [UR5], RZ ;  /* 0x000000ffffff79a7 */ /* 0x000fe20008100405 */
[-C--:B------:R-:W-:Y:S01]  /*6c20*/  IMAD R4, R81, R80.reuse, R4 ;  /* 0x0000005051047224 */ /* 0x080fe200078e0204 */
[----:B------:R-:W-:Y:S01]  /*6c30*/  MOV R81, R145 ;  /* 0x0000009100517202 */ /* 0x000fe20000000f00 */
[----:B------:R-:W-:Y:S01]  /*6c40*/  IMAD R7, R78, R7, RZ ;  /* 0x000000074e077224 */ /* 0x000fe200078e02ff */
[----:B------:R-:W-:Y:S01]  /*6c50*/  SHF.L.U32 R130, R94, 0x10, RZ ;  /* 0x000000105e827819 */ /* 0x000fe200000006ff */
[-C--:B------:R-:W-:Y:S01]  /*6c60*/  IMAD R5, R82, R80.reuse, R5 ;  /* 0x0000005052057224 */ /* 0x080fe200078e0205 */
[----:B------:R-:W-:Y:S01]  /*6c70*/  SHF.R.S32.HI R82, RZ, 0x18, R144 ;  /* 0x00000018ff527819 */ /* 0x000fe20000011490 */
[----:B------:R-:W-:Y:S01]  /*6c80*/  IMAD R6, R83, R80, R6 ;  /* 0x0000005053067224 */ /* 0x000fe200078e0206 */
[C---:B------:R-:W-:Y:S01]  /*6c90*/  PRMT R128, R95.reuse, 0x8880, RZ ;  /* 0x000088805f807816 */ /* 0x040fe200000000ff */
[----:B------:R-:W-:Y:S01]  /*6ca0*/  IMAD R8, R78, R8, RZ ;  /* 0x000000084e087224 */ /* 0x000fe200078e02ff */
[----:B------:R-:W-:Y:S01]  /*6cb0*/  SHF.L.U32 R127, R95, 0x10, RZ ;  /* 0x000000105f7f7819 */ /* 0x000fe200000006ff */
[-C--:B------:R-:W-:Y:S01]  /*6cc0*/  IMAD R7, R84, R80.reuse, R7 ;  /* 0x0000005054077224 */ /* 0x080fe200078e0207 */
[----:B------:R-:W-:Y:S01]  /*6cd0*/  PRMT R125, R96, 0x8880, RZ ;  /* 0x00008880607d7816 */ /* 0x000fe200000000ff */
[----:B------:R-:W-:Y:S01]  /*6ce0*/  IMAD R9, R78, R9, RZ ;  /* 0x000000094e097224 */ /* 0x000fe200078e02ff */
[----:B------:R-:W-:Y:S01]  /*6cf0*/  SHF.L.U32 R124, R96, 0x10, RZ ;  /* 0x00000010607c7819 */ /* 0x000fe200000006ff */
[----:B------:R-:W-:Y:S01]  /*6d00*/  IMAD R8, R81, R80, R8 ;  /* 0x0000005051087224 */ /* 0x000fe200078e0208 */
[----:B------:R-:W-:Y:S01]  /*6d10*/  I2IP.S8.S32.SAT R148, R7, R6, RZ ;  /* 0x0000000607947239 */ /* 0x000fe200000014ff */
[C---:B------:R-:W-:Y:S01]  /*6d20*/  IMAD R10, R78.reuse, R10, RZ ;  /* 0x0000000a4e0a7224 */ /* 0x040fe200078e02ff */
[----:B------:R-:W-:Y:S01]  /*6d30*/  PRMT R122, R97, 0x8880, RZ ;  /* 0x00008880617a7816 */ /* 0x000fe200000000ff */
[----:B------:R-:W-:Y:S01]  /*6d40*/  IMAD R11, R78, R11, RZ ;  /* 0x0000000b4e0b7224 */ /* 0x000fe200078e02ff */
[----:B------:R-:W-:Y:S01]  /*6d50*/  I2IP.S8.S32.SAT R148, R5, R4, R148 ;  /* 0x0000000405947239 */ /* 0x000fe20000001494 */
[----:B------:R-:W-:Y:S01]  /*6d60*/  IMAD R9, R82, R80, R9 ;  /* 0x0000005052097224 */ /* 0x000fe200078e0209 */
[----:B------:R-:W-:Y:S01]  /*6d70*/  SHF.R.S32.HI R82, RZ, 0x18, R141 ;  /* 0x00000018ff527819 */ /* 0x000fe2000001148d */
[----:B------:R-:W-:Y:S01]  /*6d80*/  IMAD R12, R78, R12, RZ ;  /* 0x0000000c4e0c7224 */ /* 0x000fe200078e02ff */
[C---:B------:R-:W-:Y:S01]  /*6d90*/  PRMT R119, R98.reuse, 0x8880, RZ ;  /* 0x0000888062777816 */ /* 0x040fe200000000ff */
[----:B------:R-:W-:Y:S01]  /*6da0*/  IMAD.MOV.U32 R83, RZ, RZ, R142 ;  /* 0x000000ffff537224 */ /* 0x000fe200078e008e */
[----:B------:R-:W-:Y:S01]  /*6db0*/  SHF.L.U32 R118, R98, 0x10, RZ ;  /* 0x0000001062767819 */ /* 0x000fe200000006ff */
[C---:B------:R-:W-:Y:S01]  /*6dc0*/  IMAD R13, R78.reuse, R13, RZ ;  /* 0x0000000d4e0d7224 */ /* 0x040fe200078e02ff */
[C---:B------:R-:W-:Y:S01]  /*6dd0*/  PRMT R116, R99.reuse, 0x8880, RZ ;  /* 0x0000888063747816 */ /* 0x040fe200000000ff */
[C---:B------:R-:W-:Y:S01]  /*6de0*/  IMAD R14, R78.reuse, R14, RZ ;  /* 0x0000000e4e0e7224 */ /* 0x040fe200078e02ff */
[----:B------:R-:W-:Y:S01]  /*6df0*/  SHF.L.U32 R115, R99, 0x10, RZ ;  /* 0x0000001063737819 */ /* 0x000fe200000006ff */
[----:B------:R-:W-:Y:S01]  /*6e00*/  IMAD R15, R78, R15, RZ ;  /* 0x0000000f4e0f7224 */ /* 0x000fe200078e02ff */
[----:B------:R-:W-:Y:S01]  /*6e10*/  PRMT R113, R100, 0x8880, RZ ;  /* 0x0000888064717816 */ /* 0x000fe200000000ff */
[----:B------:R-:W-:Y:S01]  /*6e20*/  IMAD R0, R78, R16, RZ ;  /* 0x000000104e007224 */ /* 0x000fe200078e02ff */
[----:B------:R-:W-:Y:S01]  /*6e30*/  SHF.L.U32 R112, R100, 0x10, RZ ;  /* 0x0000001064707819 */ /* 0x000fe200000006ff */
[C---:B------:R-:W-:Y:S01]  /*6e40*/  IMAD R2, R78.reuse, R17, RZ ;  /* 0x000000114e027224 */ /* 0x040fe200078e02ff */
[C---:B------:R-:W-:Y:S01]  /*6e50*/  PRMT R110, R101.reuse, 0x8880, RZ ;  /* 0x00008880656e7816 */ /* 0x040fe200000000ff */
[C---:B------:R-:W-:Y:S01]  /*6e60*/  IMAD R3, R78.reuse, R18, RZ ;  /* 0x000000124e037224 */ /* 0x040fe200078e02ff */
[----:B------:R-:W-:Y:S01]  /*6e70*/  SHF.L.U32 R109, R101, 0x10, RZ ;  /* 0x00000010656d7819 */ /* 0x000fe200000006ff */
[----:B------:R-:W-:Y:S01]  /*6e80*/  IMAD R19, R78, R19, RZ ;  /* 0x000000134e137224 */ /* 0x000fe200078e02ff */
[----:B------:R-:W-:Y:S01]  /*6e90*/  PRMT R107, R102, 0x8880, RZ ;  /* 0x00008880666b7816 */ /* 0x000fe200000000ff */
[C---:B------:R-:W-:Y:S01]  /*6ea0*/  IMAD R16, R78.reuse, R20, RZ ;  /* 0x000000144e107224 */ /* 0x040fe200078e02ff */
[----:B------:R-:W-:Y:S01]  /*6eb0*/  PRMT R104, R103, 0x8880, RZ ;  /* 0x0000888067687816 */ /* 0x000fe200000000ff */
[C---:B------:R-:W-:Y:S01]  /*6ec0*/  IMAD R17, R78.reuse, R21, RZ ;  /* 0x000000154e117224 */ /* 0x040fe200078e02ff */
[----:B------:R-:W-:Y:S01]  /*6ed0*/  SHF.L.U32 R143, R89, 0x8, RZ ;  /* 0x00000008598f7819 */ /* 0x000fe200000006ff */
[C---:B------:R-:W-:Y:S01]  /*6ee0*/  IMAD R18, R78.reuse, R22, RZ ;  /* 0x000000164e127224 */ /* 0x040fe200078e02ff */
[----:B------:R-:W-:Y:S01]  /*6ef0*/  SHF.R.S32.HI R89, RZ, 0x18, R92 ;  /* 0x00000018ff597819 */ /* 0x000fe2000001145c */
[C---:B------:R-:W-:Y:S01]  /*6f00*/  IMAD R23, R78.reuse, R23, RZ ;  /* 0x000000174e177224 */ /* 0x040fe200078e02ff */
[----:B------:R-:W-:Y:S01]  /*6f10*/  SHF.R.S32.HI R81, RZ, 0x18, R143 ;  /* 0x00000018ff517819 */ /* 0x000fe2000001148f */
[----:B------:R-:W-:Y:S01]  /*6f20*/  IMAD R20, R78, R24, RZ ;  /* 0x000000184e147224 */ /* 0x000fe200078e02ff */
[----:B------:R-:W-:Y:S01]  /*6f30*/  SHF.L.U32 R87, R90, 0x8, RZ ;  /* 0x000000085a577819 */ /* 0x000fe200000006ff */
[----:B------:R-:W-:Y:S01]  /*6f40*/  IMAD R21, R78, R25, RZ ;  /* 0x000000194e157224 */ /* 0x000fe200078e02ff */
[----:B------:R-:W-:Y:S01]  /*6f50*/  SHF.R.S32.HI R90, RZ, 0x18, R93 ;  /* 0x00000018ff5a7819 */ /* 0x000fe2000001145d */
[----:B------:R-:W-:Y:S01]  /*6f60*/  IMAD R10, R81, R80, R10 ;  /* 0x00000050510a7224 */ /* 0x000fe200078e020a */
[----:B------:R-:W-:Y:S01]  /*6f70*/  MOV R81, R140 ;  /* 0x0000008c00517202 */ /* 0x000fe20000000f00 */
[-C--:B------:R-:W-:Y:S01]  /*6f80*/  IMAD R11, R85, R80.reuse, R11 ;  /* 0x00000050550b7224 */ /* 0x080fe200078e020b */
[----:B------:R-:W-:Y:S01]  /*6f90*/  SHF.R.S32.HI R87, RZ, 0x18, R87 ;  /* 0x00000018ff577819 */ /* 0x000fe20000011457 */
[-C--:B------:R-:W-:Y:S01]  /*6fa0*/  IMAD R12, R83, R80.reuse, R12 ;  /* 0x00000050530c7224 */ /* 0x080fe200078e020c */
[----:B------:R-:W-:Y:S01]  /*6fb0*/  SHF.R.S32.HI R83, RZ, 0x18, R139 ;  /* 0x00000018ff537819 */ /* 0x000fe2000001148b */
[----:B------:R-:W-:Y:S01]  /*6fc0*/  IMAD R13, R82, R80, R13 ;  /* 0x00000050520d7224 */ /* 0x000fe200078e020d */
[----:B------:R-:W-:Y:S01]  /*6fd0*/  I2IP.S8.S32.SAT R149, R11, R10, RZ ;  /* 0x0000000a0b957239 */ /* 0x000fe200000014ff */
[-C--:B------:R-:W-:Y:S01]  /*6fe0*/  IMAD R14, R87, R80.reuse, R14 ;  /* 0x00000050570e7224 */ /* 0x080fe200078e020e */
[----:B------:R-:W-:Y:S01]  /*6ff0*/  SHF.R.S32.HI R82, RZ, 0x18, R136 ;  /* 0x00000018ff527819 */ /* 0x000fe20000011488 */
[----:B------:R-:W-:Y:S01]  /*7000*/  IMAD R15, R86, R80, R15 ;  /* 0x00000050560f7224 */ /* 0x000fe200078e020f */
[----:B------:R-:W-:Y:S01]  /*7010*/  I2IP.S8.S32.SAT R149, R9, R8, R149 ;  /* 0x0000000809957239 */ /* 0x000fe20000001495 */
[-C--:B------:R-:W-:Y:S01]  /*7020*/  IMAD R0, R81, R80.reuse, R0 ;  /* 0x0000005051007224 */ /* 0x080fe200078e0200 */
[----:B------:R-:W-:Y:S01]  /*7030*/  SHF.L.U32 R138, R91, 0x8, RZ ;  /* 0x000000085b8a7819 */ /* 0x000fe200000006ff */
[----:B------:R-:W-:Y:S01]  /*7040*/  IMAD R2, R83, R80, R2 ;  /* 0x0000005053027224 */ /* 0x000fe200078e0202 */
[----:B------:R-:W-:Y:S01]  /*7050*/  I2IP.S8.S32.SAT R150, R15, R14, RZ ;  /* 0x0000000e0f967239 */ /* 0x000fe200000014ff */
[C---:B------:R-:W-:Y:S01]  /*7060*/  IMAD R22, R78.reuse, R26, RZ ;  /* 0x0000001a4e167224 */ /* 0x040fe200078e02ff */
[----:B------:R-:W-:Y:S01]  /*7070*/  MOV R83, R137 ;  /* 0x0000008900537202 */ /* 0x000fe20000000f00 */
[C---:B------:R-:W-:Y:S01]  /*7080*/  IMAD R27, R78.reuse, R27, RZ ;  /* 0x0000001b4e1b7224 */ /* 0x040fe200078e02ff */
[----:B------:R-:W-:Y:S01]  /*7090*/  I2IP.S8.S32.SAT R150, R13, R12, R150 ;  /* 0x0000000c0d967239 */ /* 0x000fe20000001496 */
[C---:B------:R-:W-:Y:S01]  /*70a0*/  IMAD R24, R78.reuse, R28, RZ ;  /* 0x0000001c4e187224 */ /* 0x040fe200078e02ff */
[----:B------:R-:W-:Y:S01]  /*70b0*/  SHF.R.S32.HI R81, RZ, 0x18, R138 ;  /* 0x00000018ff517819 */ /* 0x000fe2000001148a */
[C---:B------:R-:W-:Y:S01]  /*70c0*/  IMAD R25, R78.reuse, R29, RZ ;  /* 0x0000001d4e197224 */ /* 0x040fe200078e02ff */
[----:B------:R-:W-:Y:S01]  /*70d0*/  SHF.R.S32.HI R91, RZ, 0x18, R94 ;  /* 0x00000018ff5b7819 */ /* 0x000fe2000001145e */
[----:B------:R-:W-:Y:S01]  /*70e0*/  IMAD R26, R78, R30, RZ ;  /* 0x0000001e4e1a7224 */ /* 0x000fe200078e02ff */
[----:B------:R-:W-:Y:S01]  /*70f0*/  SHF.R.S32.HI R94, RZ, 0x18, R97 ;  /* 0x00000018ff5e7819 */ /* 0x000fe20000011461 */
[-C--:B------:R-:W-:Y:S01]  /*7100*/  IMAD R3, R81, R80.reuse, R3 ;  /* 0x0000005051037224 */ /* 0x080fe200078e0203 */
[----:B------:R-:W-:Y:S01]  /*7110*/  SHF.L.U32 R135, R92, 0x8, RZ ;  /* 0x000000085c877819 */ /* 0x000fe200000006ff */
[----:B------:R-:W-:Y:S01]  /*7120*/  IMAD R19, R88, R80, R19 ;  /* 0x0000005058137224 */ /* 0x000fe200078e0213 */
[----:B------:R-:W-:Y:S01]  /*7130*/  MOV R81, R134 ;  /* 0x0000008600517202 */ /* 0x000fe20000000f00 */
[-C--:B------:R-:W-:Y:S01]  /*7140*/  IMAD R16, R83, R80.reuse, R16 ;  /* 0x0000005053107224 */ /* 0x080fe200078e0210 */
[----:B------:R-:W-:Y:S01]  /*7150*/  SHF.R.S32.HI R85, RZ, 0x18, R135 ;  /* 0x00000018ff557819 */ /* 0x000fe20000011487 */
[-C--:B------:R-:W-:Y:S01]  /*7160*/  IMAD R17, R82, R80.reuse, R17 ;  /* 0x0000005052117224 */ /* 0x080fe200078e0211 */
[----:B------:R-:W-:Y:S01]  /*7170*/  I2IP.S8.S32.SAT R151, R19, R3, RZ ;  /* 0x0000000313977239 */ /* 0x000fe200000014ff */
[----:B------:R-:W-:Y:S01]  /*7180*/  IMAD R31, R78, R31, RZ ;  /* 0x0000001f4e1f7224 */ /* 0x000fe200078e02ff */
[----:B------:R-:W-:Y:S01]  /*7190*/  SHF.R.S32.HI R82, RZ, 0x18, R133 ;  /* 0x00000018ff527819 */ /* 0x000fe20000011485 */
[-C--:B------:R-:W-:Y:S01]  /*71a0*/  IMAD R18, R85, R80.reuse, R18 ;  /* 0x0000005055127224 */ /* 0x080fe200078e0212 */
[----:B------:R-:W-:Y:S01]  /*71b0*/  SHF.L.U32 R132, R93, 0x8, RZ ;  /* 0x000000085d847819 */ /* 0x000fe200000006ff */
[----:B------:R-:W-:Y:S01]  /*71c0*/  IMAD R23, R89, R80, R23 ;  /* 0x0000005059177224 */ /* 0x000fe200078e0217 */
[----:B------:R-:W-:Y:S01]  /*71d0*/  I2IP.S8.S32.SAT R151, R2, R0, R151 ;  /* 0x0000000002977239 */ /* 0x000fe20000001497 */
[-C--:B------:R-:W-:Y:S01]  /*71e0*/  IMAD R20, R81, R80.reuse, R20 ;  /* 0x0000005051147224 */ /* 0x080fe200078e0214 */
[----:B------:R-:W-:Y:S01]  /*71f0*/  SHF.R.S32.HI R81, RZ, 0x18, R132 ;  /* 0x00000018ff517819 */ /* 0x000fe20000011484 */
[----:B------:R-:W-:Y:S01]  /*7200*/  IMAD R21, R82, R80, R21 ;  /* 0x0000005052157224 */ /* 0x000fe200078e0215 */
[----:B------:R-:W-:Y:S01]  /*7210*/  I2IP.S8.S32.SAT R160, R23, R18, RZ ;  /* 0x0000001217a07239 */ /* 0x000fe200000014ff */
[----:B------:R-:W-:Y:S01]  /*7220*/  IMAD R28, R78, R32, RZ ;  /* 0x000000204e1c7224 */ /* 0x000fe200078e02ff */
[----:B------:R-:W-:Y:S01]  /*7230*/  MOV R83, R131 ;  /* 0x0000008300537202 */ /* 0x000fe20000000f00 */
[-C--:B------:R-:W-:Y:S01]  /*7240*/  IMAD R22, R81, R80.reuse, R22 ;  /* 0x0000005051167224 */ /* 0x080fe200078e0216 */
[----:B------:R-:W-:Y:S01]  /*7250*/  SHF.R.S32.HI R82, RZ, 0x18, R130 ;  /* 0x00000018ff527819 */ /* 0x000fe20000011482 */
[-C--:B------:R-:W-:Y:S01]  /*7260*/  IMAD R27, R90, R80.reuse, R27 ;  /* 0x000000505a1b7224 */ /* 0x080fe200078e021b */
[----:B------:R-:W-:Y:S01]  /*7270*/  SHF.R.S32.HI R85, RZ, 0x18, R129 ;  /* 0x00000018ff557819 */ /* 0x000fe20000011481 */
[-C--:B------:R-:W-:Y:S01]  /*7280*/  IMAD R24, R83, R80.reuse, R24 ;  /* 0x0000005053187224 */ /* 0x080fe200078e0218 */
[----:B------:R1:W-:Y:S01]  /*7290*/  STS.128 [R180+UR43+0x2400], R148 ;  /* 0x00240094b4007988 */ /* 0x0003e20008000c2b */
[-C--:B------:R-:W-:Y:S01]  /*72a0*/  IMAD R25, R82, R80.reuse, R25 ;  /* 0x0000005052197224 */ /* 0x080fe200078e0219 */
[----:B------:R-:W-:Y:S01]  /*72b0*/  SHF.L.U32 R126, R95, 0x8, RZ ;  /* 0x000000085f7e7819 */ /* 0x000fe200000006ff */
[----:B------:R-:W-:Y:S01]  /*72c0*/  IMAD R26, R85, R80, R26 ;  /* 0x00000050551a7224 */ /* 0x000fe200078e021a */
[----:B------:R-:W-:Y:S01]  /*72d0*/  I2IP.S8.S32.SAT R160, R17, R16, R160 ;  /* 0x0000001011a07239 */ /* 0x000fe200000014a0 */
[----:B------:R-:W-:Y:S01]  /*72e0*/  IMAD.MOV.U32 R81, RZ, RZ, R128 ;  /* 0x000000ffff517224 */ /* 0x000fe200078e0080 */
[----:B------:R-:W-:Y:S01]  /*72f0*/  SHF.R.S32.HI R82, RZ, 0x18, R127 ;  /* 0x00000018ff527819 */ /* 0x000fe2000001147f */
[C---:B------:R-:W-:Y:S01]  /*7300*/  IMAD R29, R78.reuse, R33, RZ ;  /* 0x000000214e1d7224 */ /* 0x040fe200078e02ff */
[----:B------:R-:W-:Y:S01]  /*7310*/  I2IP.S8.S32.SAT R161, R27, R22, RZ ;  /* 0x000000161ba17239 */ /* 0x000fe200000014ff */
[----:B------:R-:W-:Y:S01]  /*7320*/  IMAD R31, R91, R80, R31 ;  /* 0x000000505b1f7224 */ /* 0x000fe200078e021f */
[----:B------:R-:W-:Y:S01]  /*7330*/  SHF.R.S32.HI R83, RZ, 0x18, R126 ;  /* 0x00000018ff537819 */ /* 0x000fe2000001147e */
[C---:B------:R-:W-:Y:S01]  /*7340*/  IMAD R30, R78.reuse, R34, RZ ;  /* 0x000000224e1e7224 */ /* 0x040fe200078e02ff */
[----:B------:R-:W-:Y:S01]  /*7350*/  I2IP.S8.S32.SAT R161, R21, R20, R161 ;  /* 0x0000001415a17239 */ /* 0x000fe200000014a1 */
[----:B------:R-:W-:Y:S01]  /*7360*/  IMAD R28, R81, R80, R28 ;  /* 0x00000050511c7224 */ /* 0x000fe200078e021c */
[----:B------:R-:W-:Y:S01]  /*7370*/  SHF.R.S32.HI R92, RZ, 0x18, R95 ;  /* 0x00000018ff5c7819 */ /* 0x000fe2000001145f */
[----:B------:R-:W-:Y:S01]  /*7380*/  IMAD R35, R78, R35, RZ ;  /* 0x000000234e237224 */ /* 0x000fe200078e02ff */
[----:B------:R-:W-:Y:S01]  /*7390*/  I2IP.S8.S32.SAT R162, R31, R26, RZ ;  /* 0x0000001a1fa27239 */ /* 0x000fe200000014ff */
[----:B------:R-:W-:Y:S01]  /*73a0*/  IMAD R29, R82, R80, R29 ;  /* 0x00000050521d7224 */ /* 0x000fe200078e021d */
[----:B------:R-:W-:Y:S01]  /*73b0*/  MOV R81, R125 ;  /* 0x0000007d00517202 */ /* 0x000fe20000000f00 */
[----:B------:R-:W-:Y:S01]  /*73c0*/  IMAD R32, R78, R36, RZ ;  /* 0x000000244e207224 */ /* 0x000fe200078e02ff */
[----:B------:R-:W-:Y:S01]  /*73d0*/  I2IP.S8.S32.SAT R162, R25, R24, R162 ;  /* 0x0000001819a27239 */ /* 0x000fe200000014a2 */
[-C--:B------:R-:W-:Y:S01]  /*73e0*/  IMAD R30, R83, R80.reuse, R30 ;  /* 0x00000050531e7224 */ /* 0x080fe200078e021e */
[----:B------:R-:W-:Y:S01]  /*73f0*/  SHF.L.U32 R123, R96, 0x8, RZ ;  /* 0x00000008607b7819 */ /* 0x000fe200000006ff */
[----:B------:R-:W-:Y:S01]  /*7400*/  IMAD R35, R92, R80, R35 ;  /* 0x000000505c237224 */ /* 0x000fe200078e0223 */
[----:B------:R-:W-:Y:S01]  /*7410*/  SHF.R.S32.HI R82, RZ, 0x18, R124 ;  /* 0x00000018ff527819 */ /* 0x000fe2000001147c */
[C---:B------:R-:W-:Y:S01]  /*7420*/  IMAD R33, R78.reuse, R37, RZ ;  /* 0x000000254e217224 */ /* 0x040fe200078e02ff */
[----:B------:R-:W-:Y:S01]  /*7430*/  MOV R83, R122 ;  /* 0x0000007a00537202 */ /* 0x000fe20000000f00 */
[----:B------:R-:W-:Y:S01]  /*7440*/  IMAD R32, R81, R80, R32 ;  /* 0x0000005051207224 */ /* 0x000fe200078e0220 */
[----:B------:R-:W-:Y:S01]  /*7450*/  SHF.R.S32.HI R81, RZ, 0x18, R123 ;  /* 0x00000018ff517819 */ /* 0x000fe2000001147b */
[C---:B------:R-:W-:Y:S01]  /*7460*/  IMAD R34, R78.reuse, R38, RZ ;  /* 0x000000264e227224 */ /* 0x040fe200078e02ff */
[----:B------:R-:W-:Y:S01]  /*7470*/  SHF.R.S32.HI R93, RZ, 0x18, R96 ;  /* 0x00000018ff5d7819 */ /* 0x000fe20000011460 */
[----:B------:R-:W-:Y:S01]  /*7480*/  IMAD R39, R78, R39, RZ ;  /* 0x000000274e277224 */ /* 0x000fe200078e02ff */
[----:B------:R-:W-:Y:S01]  /*7490*/  I2IP.S8.S32.SAT R163, R35, R30, RZ ;  /* 0x0000001e23a37239 */ /* 0x000fe200000014ff */
[----:B------:R-:W-:Y:S01]  /*74a0*/  IMAD R33, R82, R80, R33 ;  /* 0x0000005052217224 */ /* 0x000fe200078e0221 */
[----:B------:R-:W-:Y:S01]  /*74b0*/  SHF.L.U32 R120, R97, 0x8, RZ ;  /* 0x0000000861787819 */ /* 0x000fe200000006ff */
[C---:B------:R-:W-:Y:S01]  /*74c0*/  IMAD R36, R78.reuse, R40, RZ ;  /* 0x000000284e247224 */ /* 0x040fe200078e02ff */
[----:B------:R-:W-:Y:S01]  /*74d0*/  I2IP.S8.S32.SAT R163, R29, R28, R163 ;  /* 0x0000001c1da37239 */ /* 0x000fe200000014a3 */
[-C--:B------:R-:W-:Y:S01]  /*74e0*/  IMAD R34, R81, R80.reuse, R34 ;  /* 0x0000005051227224 */ /* 0x080fe200078e0222 */
[----:B------:R-:W-:Y:S01]  /*74f0*/  SHF.R.S32.HI R82, RZ, 0x18, R121 ;  /* 0x00000018ff527819 */ /* 0x000fe20000011479 */
[C---:B------:R-:W-:Y:S01]  /*7500*/  IMAD R37, R78.reuse, R41, RZ ;  /* 0x000000294e257224 */ /* 0x040fe200078e02ff */
[----:B------:R-:W-:Y:S01]  /*7510*/  MOV R81, R119 ;  /* 0x0000007700517202 */ /* 0x000fe20000000f00 */
[----:B------:R-:W-:Y:S01]  /*7520*/  IMAD R39, R93, R80, R39 ;  /* 0x000000505d277224 */ /* 0x000fe200078e0227 */
[----:B------:R-:W-:Y:S01]  /*7530*/  SHF.R.S32.HI R85, RZ, 0x18, R120 ;  /* 0x00000018ff557819 */ /* 0x000fe20000011478 */
[C---:B------:R-:W-:Y:S01]  /*7540*/  IMAD R38, R78.reuse, R42, RZ ;  /* 0x0000002a4e267224 */ /* 0x040fe200078e02ff */
[----:B------:R1:W-:Y:S01]  /*7550*/  STS.128 [R179+0x2400], R160 ;  /* 0x002400a0b3007388 */ /* 0x0003e20000000c00 */
[----:B------:R-:W-:Y:S01]  /*7560*/  IMAD R36, R83, R80, R36 ;  /* 0x0000005053247224 */ /* 0x000fe200078e0224 */
[----:B------:R-:W-:Y:S01]  /*7570*/  I2IP.S8.S32.SAT R172, R39, R34, RZ ;  /* 0x0000002227ac7239 */ /* 0x000fe200000014ff */
[----:B------:R-:W-:Y:S01]  /*7580*/  IMAD R43, R78, R43, RZ ;  /* 0x0000002b4e2b7224 */ /* 0x000fe200078e02ff */
[----:B------:R-:W-:Y:S01]  /*7590*/  MOV R83, R116 ;  /* 0x0000007400537202 */ /* 0x000fe20000000f00 */
[----:B------:R-:W-:Y:S01]  /*75a0*/  IMAD R37, R82, R80, R37 ;  /* 0x0000005052257224 */ /* 0x000fe200078e0225 */
[----:B------:R-:W-:Y:S01]  /*75b0*/  I2IP.S8.S32.SAT R172, R33, R32, R172 ;  /* 0x0000002021ac7239 */ /* 0x000fe200000014ac */
[----:B------:R-:W-:Y:S01]  /*75c0*/  IMAD R40, R78, R44, RZ ;  /* 0x0000002c4e287224 */ /* 0x000fe200078e02ff */
[----:B------:R-:W-:Y:S01]  /*75d0*/  SHF.R.S32.HI R82, RZ, 0x18, R118 ;  /* 0x00000018ff527819 */ /* 0x000fe20000011476 */
[-C--:B------:R-:W-:Y:S01]  /*75e0*/  IMAD R38, R85, R80.reuse, R38 ;  /* 0x0000005055267224 */ /* 0x080fe200078e0226 */
[----:B------:R-:W-:Y:S01]  /*75f0*/  SHF.L.U32 R117, R98, 0x8, RZ ;  /* 0x0000000862757819 */ /* 0x000fe200000006ff */
[-C--:B------:R-:W-:Y:S01]  /*7600*/  IMAD R43, R94, R80.reuse, R43 ;  /* 0x000000505e2b7224 */ /* 0x080fe200078e022b */
[----:B------:R-:W-:Y:S01]  /*7610*/  SHF.R.S32.HI R95, RZ, 0x18, R98 ;  /* 0x00000018ff5f7819 */ /* 0x000fe20000011462 */
[C---:B------:R-:W-:Y:S01]  /*7620*/  IMAD R41, R78.reuse, R45, RZ ;  /* 0x0000002d4e297224 */ /* 0x040fe200078e02ff */
[----:B------:R-:W-:Y:S01]  /*7630*/  SHF.R.S32.HI R85, RZ, 0x18, R114 ;  /* 0x00000018ff557819 */ /* 0x000fe20000011472 */
[----:B------:R-:W-:Y:S01]  /*7640*/  IMAD R40, R81, R80, R40 ;  /* 0x0000005051287224 */ /* 0x000fe200078e0228 */
[----:B------:R-:W-:Y:S01]  /*7650*/  SHF.R.S32.HI R81, RZ, 0x18, R117 ;  /* 0x00000018ff517819 */ /* 0x000fe20000011475 */
[C---:B------:R-:W-:Y:S01]  /*7660*/  IMAD R42, R78.reuse, R46, RZ ;  /* 0x0000002e4e2a7224 */ /* 0x040fe200078e02ff */
[----:B------:R-:W-:Y:S01]  /*7670*/  I2IP.S8.S32.SAT R173, R43, R38, RZ ;  /* 0x000000262bad7239 */ /* 0x000fe200000014ff */
[----:B------:R-:W-:Y:S01]  /*7680*/  IMAD R47, R78, R47, RZ ;  /* 0x0000002f4e2f7224 */ /* 0x000fe200078e02ff */
[----:B------:R-:W-:Y:S01]  /*7690*/  SHF.R.S32.HI R96, RZ, 0x18, R99 ;  /* 0x00000018ff607819 */ /* 0x000fe20000011463 */
[----:B------:R-:W-:Y:S01]  /*76a0*/  IMAD R41, R82, R80, R41 ;  /* 0x0000005052297224 */ /* 0x000fe200078e0229 */
[----:B------:R-:W-:Y:S01]  /*76b0*/  I2IP.S8.S32.SAT R173, R37, R36, R173 ;  /* 0x0000002425ad7239 */ /* 0x000fe200000014ad */
[C---:B------:R-:W-:Y:S01]  /*76c0*/  IMAD R44, R78.reuse, R48, RZ ;  /* 0x000000304e2c7224 */ /* 0x040fe200078e02ff */
[----:B------:R-:W-:Y:S01]  /*76d0*/  SHF.R.S32.HI R82, RZ, 0x18, R115 ;  /* 0x00000018ff527819 */ /* 0x000fe20000011473 */
[-C--:B------:R-:W-:Y:S01]  /*76e0*/  IMAD R42, R81, R80.reuse, R42 ;  /* 0x00000050512a7224 */ /* 0x080fe200078e022a */
[----:B------:R-:W-:Y:S01]  /*76f0*/  SHF.R.S32.HI R97, RZ, 0x18, R100 ;  /* 0x00000018ff617819 */ /* 0x000fe20000011464 */
[C---:B------:R-:W-:Y:S01]  /*7700*/  IMAD R45, R78.reuse, R49, RZ ;  /* 0x000000314e2d7224 */ /* 0x040fe200078e02ff */
[----:B------:R-:W-:Y:S01]  /*7710*/  SHF.R.S32.HI R98, RZ, 0x18, R101 ;  /* 0x00000018ff627819 */ /* 0x000fe20000011465 */
[----:B------:R-:W-:Y:S01]  /*7720*/  IMAD R47, R95, R80, R47 ;  /* 0x000000505f2f7224 */ /* 0x000fe200078e022f */
[----:B------:R-:W-:Y:S01]  /*7730*/  SHF.R.S32.HI R99, RZ, 0x18, R102 ;  /* 0x00000018ff637819 */ /* 0x000fe20000011466 */
[----:B------:R-:W-:Y:S01]  /*7740*/  IMAD R46, R78, R50, RZ ;  /* 0x000000324e2e7224 */ /* 0x000fe200078e02ff */
[----:B------:R-:W-:Y:S01]  /*7750*/  SHF.L.U32 R111, R100, 0x8, RZ ;  /* 0x00000008646f7819 */ /* 0x000fe200000006ff */
        /* <DEDUP_REMOVED lines=9> */
[----:B------:R-:W-:Y:S01]  /*77f0*/  SHF.R.S32.HI R100, RZ, 0x18, R103 ;  /* 0x00000018ff647819 */ /* 0x000fe20000011467 */
[----:B------:R-:W-:Y:S01]  /*7800*/  IMAD.MOV.U32 R81, RZ, RZ, R113 ;  /* 0x000000ffff517224 */ /* 0x000fe200078e0071 */
[----:B------:R-:W-:Y:S01]  /*7810*/  SHF.L.U32 R108, R101, 0x8, RZ ;  /* 0x00000008656c7819 */ /* 0x000fe200000006ff */
[-C--:B------:R-:W-:Y:S01]  /*7820*/  IMAD R51, R96, R80.reuse, R51 ;  /* 0x0000005060337224 */ /* 0x080fe200078e0233 */
[----:B------:R-:W-:Y:S01]  /*7830*/  SHF.L.U32 R105, R102, 0x8, RZ ;  /* 0x0000000866697819 */ /* 0x000fe200000006ff */
[C---:B------:R-:W-:Y:S01]  /*7840*/  IMAD R49, R78.reuse, R53, RZ ;  /* 0x000000354e317224 */ /* 0x040fe200078e02ff */
[----:B------:R-:W-:Y:S01]  /*7850*/  SHF.L.U32 R102, R103, 0x10, RZ ;  /* 0x0000001067667819 */ /* 0x000fe200000006ff */
[----:B------:R-:W-:Y:S01]  /*7860*/  IMAD R48, R81, R80, R48 ;  /* 0x0000005051307224 */ /* 0x000fe200078e0230 */
[----:B------:R-:W-:Y:S01]  /*7870*/  SHF.R.S32.HI R81, RZ, 0x18, R111 ;  /* 0x00000018ff517819 */ /* 0x000fe2000001146f */
[C---:B------:R-:W-:Y:S01]  /*7880*/  IMAD R50, R78.reuse, R54, RZ ;  /* 0x000000364e327224 */ /* 0x040fe200078e02ff */
[----:B------:R-:W-:Y:S01]  /*7890*/  I2IP.S8.S32.SAT R175, R51, R46, RZ ;  /* 0x0000002e33af7239 */ /* 0x000fe200000014ff */
[----:B------:R-:W-:Y:S01]  /*78a0*/  IMAD R55, R78, R55, RZ ;  /* 0x000000374e377224 */ /* 0x000fe200078e02ff */
[----:B------:R-:W-:Y:S01]  /*78b0*/  SHF.L.U32 R101, R103, 0x8, RZ ;  /* 0x0000000867657819 */ /* 0x000fe200000006ff */
[----:B------:R-:W-:Y:S01]  /*78c0*/  IMAD R49, R82, R80, R49 ;  /* 0x0000005052317224 */ /* 0x000fe200078e0231 */
[----:B------:R-:W-:Y:S01]  /*78d0*/  I2IP.S8.S32.SAT R175, R45, R44, R175 ;  /* 0x0000002c2daf7239 */ /* 0x000fe200000014af */
[C---:B------:R-:W-:Y:S01]  /*78e0*/  IMAD R52, R78.reuse, R56, RZ ;  /* 0x000000384e347224 */ /* 0x040fe200078e02ff */
[----:B------:R-:W-:Y:S01]  /*78f0*/  SHF.R.S32.HI R82, RZ, 0x18, R109 ;  /* 0x00000018ff527819 */ /* 0x000fe2000001146d */
[-C--:B------:R-:W-:Y:S01]  /*7900*/  IMAD R50, R81, R80.reuse, R50 ;  /* 0x0000005051327224 */ /* 0x080fe200078e0232 */
[----:B------:R-:W-:Y:S01]  /*7910*/  SHF.R.S32.HI R81, RZ, 0x18, R108 ;  /* 0x00000018ff517819 */ /* 0x000fe2000001146c */
[C---:B------:R-:W-:Y:S01]  /*7920*/  IMAD R53, R78.reuse, R57, RZ ;  /* 0x000000394e357224 */ /* 0x040fe200078e02ff */
[----:B------:R1:W-:Y:S01]  /*7930*/  STS.128 [R178+0x2400], R172 ;  /* 0x002400acb2007388 */ /* 0x0003e20000000c00 */
[----:B------:R-:W-:Y:S02]  /*7940*/  IMAD R55, R97, R80, R55 ;  /* 0x0000005061377224 */ /* 0x000fe400078e0237 */
[C---:B------:R-:W-:Y:S02]  /*7950*/  IMAD R54, R78.reuse, R58, RZ ;  /* 0x0000003a4e367224 */ /* 0x040fe400078e02ff */
[----:B------:R-:W-:Y:S01]  /*7960*/  IMAD R52, R83, R80, R52 ;  /* 0x0000005053347224 */ /* 0x000fe200078e0234 */
[----:B------:R-:W-:Y:S01]  /*7970*/  I2IP.S8.S32.SAT R192, R55, R50, RZ ;  /* 0x0000003237c07239 */ /* 0x000fe200000014ff */
[----:B------:R-:W-:Y:S01]  /*7980*/  IMAD R59, R78, R59, RZ ;  /* 0x0000003b4e3b7224 */ /* 0x000fe200078e02ff */
[----:B------:R-:W-:Y:S01]  /*7990*/  MOV R83, R107 ;  /* 0x0000006b00537202 */ /* 0x000fe20000000f00 */
[----:B------:R-:W-:Y:S01]  /*79a0*/  IMAD R53, R82, R80, R53 ;  /* 0x0000005052357224 */ /* 0x000fe200078e0235 */
[----:B------:R-:W-:Y:S01]  /*79b0*/  I2IP.S8.S32.SAT R192, R49, R48, R192 ;  /* 0x0000003031c07239 */ /* 0x000fe200000014c0 */
[C---:B------:R-:W-:Y:S01]  /*79c0*/  IMAD R56, R78.reuse, R60, RZ ;  /* 0x0000003c4e387224 */ /* 0x040fe200078e02ff */
[----:B------:R-:W-:Y:S01]  /*79d0*/  SHF.R.S32.HI R82, RZ, 0x18, R106 ;  /* 0x00000018ff527819 */ /* 0x000fe2000001146a */
[-C--:B------:R-:W-:Y:S01]  /*79e0*/  IMAD R54, R81, R80.reuse, R54 ;  /* 0x0000005051367224 */ /* 0x080fe200078e0236 */
[----:B------:R-:W-:Y:S01]  /*79f0*/  SHF.R.S32.HI R81, RZ, 0x18, R105 ;  /* 0x00000018ff517819 */ /* 0x000fe20000011469 */
[----:B------:R-:W-:Y:S02]  /*7a00*/  IMAD R57, R78, R61, RZ ;  /* 0x0000003d4e397224 */ /* 0x000fe400078e02ff */
[----:B------:R-:W-:Y:S02]  /*7a10*/  IMAD R59, R98, R80, R59 ;  /* 0x00000050623b7224 */ /* 0x000fe400078e023b */
[C---:B------:R-:W-:Y:S02]  /*7a20*/  IMAD R58, R78.reuse, R62, RZ ;  /* 0x0000003e4e3a7224 */ /* 0x040fe400078e02ff */
[----:B------:R-:W-:Y:S01]  /*7a30*/  IMAD R56, R83, R80, R56 ;  /* 0x0000005053387224 */ /* 0x000fe200078e0238 */
[----:B------:R-:W-:Y:S01]  /*7a40*/  I2IP.S8.S32.SAT R193, R59, R54, RZ ;  /* 0x000000363bc17239 */ /* 0x000fe200000014ff */
[----:B------:R-:W-:Y:S01]  /*7a50*/  IMAD R63, R78, R63, RZ ;  /* 0x0000003f4e3f7224 */ /* 0x000fe200078e02ff */
[----:B------:R-:W-:Y:S01]  /*7a60*/  MOV R83, R104 ;  /* 0x0000006800537202 */ /* 0x000fe20000000f00 */
[----:B------:R-:W-:Y:S01]  /*7a70*/  IMAD R57, R82, R80, R57 ;  /* 0x0000005052397224 */ /* 0x000fe200078e0239 */
[----:B------:R-:W-:Y:S01]  /*7a80*/  SHF.R.S32.HI R82, RZ, 0x18, R102 ;  /* 0x00000018ff527819 */ /* 0x000fe20000011466 */
[C---:B------:R-:W-:Y:S01]  /*7a90*/  IMAD R60, R78.reuse, R64, RZ ;  /* 0x000000404e3c7224 */ /* 0x040fe200078e02ff */
[----:B------:R-:W-:Y:S01]  /*7aa0*/  I2IP.S8.S32.SAT R193, R53, R52, R193 ;  /* 0x0000003435c17239 */ /* 0x000fe200000014c1 */
[-C--:B------:R-:W-:Y:S01]  /*7ab0*/  IMAD R58, R81, R80.reuse, R58 ;  /* 0x00000050513a7224 */ /* 0x080fe200078e023a */
[----:B------:R-:W-:Y:S01]  /*7ac0*/  SHF.R.S32.HI R81, RZ, 0x18, R101 ;  /* 0x00000018ff517819 */ /* 0x000fe20000011465 */
[C---:B------:R-:W-:Y:S02]  /*7ad0*/  IMAD R61, R78.reuse, R65, RZ ;  /* 0x000000414e3d7224 */ /* 0x040fe400078e02ff */
[-C--:B------:R-:W-:Y:S02]  /*7ae0*/  IMAD R63, R99, R80.reuse, R63 ;  /* 0x00000050633f7224 */ /* 0x080fe400078e023f */
[----:B------:R-:W-:Y:S02]  /*7af0*/  IMAD R60, R83, R80, R60 ;  /* 0x00000050533c7224 */ /* 0x000fe400078e023c */
[----:B------:R-:W-:Y:S01]  /*7b00*/  IMAD R62, R78, R66, RZ ;  /* 0x000000424e3e7224 */ /* 0x000fe200078e02ff */
[----:B------:R-:W-:Y:S01]  /*7b10*/  I2IP.S8.S32.SAT R194, R63, R58, RZ ;  /* 0x0000003a3fc27239 */ /* 0x000fe200000014ff */
[----:B------:R-:W-:Y:S02]  /*7b20*/  IMAD R61, R82, R80, R61 ;  /* 0x00000050523d7224 */ /* 0x000fe400078e023d */
[----:B------:R-:W-:Y:S01]  /*7b30*/  IMAD R67, R78, R67, RZ ;  /* 0x000000434e437224 */ /* 0x000fe200078e02ff */
[----:B------:R-:W-:Y:S01]  /*7b40*/  I2IP.S8.S32.SAT R194, R57, R56, R194 ;  /* 0x0000003839c27239 */ /* 0x000fe200000014c2 */
[-C--:B------:R-:W-:Y:S02]  /*7b50*/  IMAD R62, R81, R80.reuse, R62 ;  /* 0x00000050513e7224 */ /* 0x080fe400078e023e */
[----:B------:R-:W-:Y:S05]  /*7b60*/  IMAD R67, R100, R80, R67 ;  /* 0x0000005064437224 */ /* 0x000fea00078e0243 */
[----:B------:R-:W-:Y:S04]  /*7b70*/  I2IP.S8.S32.SAT R189, R67, R62, RZ ;  /* 0x0000003e43bd7239 */ /* 0x000fe800000014ff */
[----:B------:R-:W-:Y:S02]  /*7b80*/  I2IP.S8.S32.SAT R195, R61, R60, R189 ;  /* 0x0000003c3dc37239 */ /* 0x000fe400000014bd */
[----:B------:R-:W-:Y:S03]  /*7b90*/  IADD3 R189, PT, PT, R76, 0x1, RZ ;  /* 0x000000014cbd7810 */ /* 0x000fe60007ffe0ff */
[----:B------:R1:W-:Y:S01]  /*7ba0*/  STS.128 [R177+0x2400], R192 ;  /* 0x002400c0b1007388 */ /* 0x0003e20000000c00 */
[----:B------:R-:W-:Y:S01]  /*7bb0*/  @!PT LDS RZ, [RZ] ;  /* 0x00000000fffff984 */ /* 0x000fe20000000800 */
[----:B------:R-:W-:Y:S01]  /*7bc0*/  @!PT LDS RZ, [RZ] ;  /* 0x00000000fffff984 */ /* 0x000fe20000000800 */
[----:B------:R-:W-:Y:S01]  /*7bd0*/  @!PT LDS RZ, [RZ] ;  /* 0x00000000fffff984 */ /* 0x000fe20000000800 */
[----:B------:R-:W-:Y:S01]  /*7be0*/  @!PT LDS RZ, [RZ] ;  /* 0x00000000fffff984 */ /* 0x000fe20000000800 */
[----:B------:R3:W-:Y:S07]  /*7bf0*/  MEMBAR.ALL.CTA ;  /* 0x0000000000007992 */ /* 0x0007ee0000008000 */
[----:B---3--:R-:W3:Y:S02]  /*7c00*/  FENCE.VIEW.ASYNC.S ;  /* 0x00000000000073c6 */ /* 0x008ee40000000000 */
[----:B---3--:R-:W-:Y:S06]  /*7c10*/  BAR.SYNC.DEFER_BLOCKING 0x1, 0x80 ;  /* 0x0042000000007b1d */ /* 0x008fec0000010000 */
[----:B------:R-:W-:Y:S05]  /*7c20*/  @P0 BRA `(.L_x_124) ;  /* 0x0000000000340947 */ /* 0x000fea0003800000 */
[----:B------:R-:W-:Y:S01]  /*7c30*/  UIADD3 UR12, UPT, UPT, UR43, 0x2400, URZ ;  /* 0x000024002b0c7890 */ /* 0x000fe2000fffe0ff */
[----:B------:R-:W-:Y:S01]  /*7c40*/  R2UR UR9, R165 ;  /* 0x00000000a50972ca */ /* 0x000fe200000e0000 */
[----:B------:R-:W-:Y:S01]  /*7c50*/  UIADD3 UR10, UP0, UPT, UR46, 0x680, URZ ;  /* 0x000006802e0a7890 */ /* 0x000fe2000ff1e0ff */
[----:B------:R-:W-:Y:S01]  /*7c60*/  R2UR UR8, R167 ;  /* 0x00000000a70872ca */ /* 0x000fe200000e0000 */
[----:B------:R-:W-:Y:S02]  /*7c70*/  UMOV UR7, UR36 ;  /* 0x0000002400077c82 */ /* 0x000fe40008000000 */
[----:B------:R-:W-:Y:S01]  /*7c80*/  IMAD.U32 R186, RZ, RZ, UR12 ;  /* 0x0000000cffba7e24 */ /* 0x000fe2000f8e00ff */
[----:B------:R-:W-:Y:S04]  /*7c90*/  UIADD3.X UR11, UPT, UPT, URZ, UR47, URZ, UP0, !UPT ;  /* 0x0000002fff0b7290 */ /* 0x000fe800087fe4ff */
[----:B------:R-:W-:Y:S03]  /*7ca0*/  R2UR UR4, R186 ;  /* 0x00000000ba0472ca */ /* 0x000fe600000e0000 */
[----:B------:R-:W-:Y:S02]  /*7cb0*/  USHF.L.U32 UR5, UR9, 0x6, URZ ;  /* 0x0000000609057899 */ /* 0x000fe400080006ff */
[----:B------:R-:W-:Y:S09]  /*7cc0*/  USHF.L.U32 UR6, UR8, 0x7, URZ ;  /* 0x0000000708067899 */ /* 0x000ff200080006ff */
[----:B------:R3:W-:Y:S01]  /*7cd0*/  UTMASTG.3D [UR4], [UR10] ;  /* 0x000000040a0073b5 */ /* 0x0007e20008010000 */
[----:B------:R0:W-:Y:S01]  /*7ce0*/  UTMACMDFLUSH ;  /* 0x00000000000079b7 */ /* 0x0001e20000000000 */
[----:B---3--:R-:W-:Y:S04]  /*7cf0*/  DEPBAR.LE SB0, 0x0 ;  /* 0x000080000000791a */ /* 0x008fe80000000000 */
.L_x_124:
[----:B------:R-:W-:Y:S05]  /*7d00*/  BSYNC.RECONVERGENT B0 ;  /* 0x0000000000007941 */ /* 0x000fea0003800200 */
.L_x_123:
[----:B------:R-:W-:Y:S01]  /*7d10*/  BAR.SYNC.DEFER_BLOCKING 0x1, 0x80 ;  /* 0x0042000000007b1d */ /* 0x000fe20000010000 */
[----:B------:R-:W-:Y:S01]  /*7d20*/  ISETP.NE.AND P2, PT, R187, RZ, PT ;  /* 0x000000ffbb00720c */ /* 0x000fe20003f45270 */
[----:B------:R-:W-:Y:S01]  /*7d30*/  IMAD.IADD R165, R75, 0x1, R164 ;  /* 0x000000014ba57824 */ /* 0x000fe200078e02a4 */
[----:B------:R-:W-:Y:S01]  /*7d40*/  ISETP.NE.AND P0, PT, R188, 0x2, PT ;  /* 0x00000002bc00780c */ /* 0x000fe20003f05270 */
[----:B------:R-:W-:Y:S01]  /*7d50*/  IMAD.IADD R167, R77, 0x1, R166 ;  /* 0x000000014da77824 */ /* 0x000fe200078e02a6 */
[----:B------:R-:W-:Y:S02]  /*7d60*/  ISETP.NE.AND P1, PT, R189, 0x4, PT ;  /* 0x00000004bd00780c */ /* 0x000fe40003f25270 */
[----:B------:R-:W-:Y:S02]  /*7d70*/  SEL R3, RZ, 0x1, P0 ;  /* 0x00000001ff037807 */ /* 0x000fe40000000000 */
[----:B------:R-:W-:Y:S02]  /*7d80*/  SEL R0, RZ, 0x1, P1 ;  /* 0x00000001ff007807 */ /* 0x000fe40000800000 */
[----:B------:R-:W-:Y:S02]  /*7d90*/  LOP3.LUT R184, R184, R3, RZ, 0x3c, !PT ;  /* 0x00000003b8b87212 */ /* 0x000fe400078e3cff */
[----:B------:R-:W-:Y:S02]  /*7da0*/  LOP3.LUT R185, R185, R0, RZ, 0x3c, !PT ;  /* 0x00000000b9b97212 */ /* 0x000fe400078e3cff */
[----:B------:R-:W-:Y:S02]  /*7db0*/  @P2 R2UR UR36, R182 ;  /* 0x00000000b62422ca */ /* 0x000fe400000e0000 */
[----:B------:R-:W-:Y:S02]  /*7dc0*/  SEL R188, R188, RZ, P0 ;  /* 0x000000ffbcbc7207 */ /* 0x000fe40000000000 */
[----:B------:R-:W-:Y:S01]  /*7dd0*/  SEL R76, R189, RZ, P1 ;  /* 0x000000ffbd4c7207 */ /* 0x000fe20000800000 */
[----:B------:R-:W-:Y:S10]  /*7de0*/  @P2 BRA `(.L_x_125) ;  /* 0xffffffdc00342947 */ /* 0x000ff4000383ffff */
[----:B------:R-:W-:Y:S05]  /*7df0*/  EXIT ;  /* 0x000000000000794d */ /* 0x000fea0003800000 */
.L_x_20:
[----:B--2---:R2:W1:Y:S02]  /*7e00*/  SYNCS.PHASECHK.TRANS64.TRYWAIT P0, [R3+URZ+0x2b0], R2 ;  /* 0x0002b002030075a7 */ /* 0x00446400080011ff */
[----:B-1----:R-:W-:Y:S05]  /*7e10*/  @!P0 NANOSLEEP.SYNCS 0x989680 ;  /* 0x009896800000895d */ /* 0x002fea0003900000 */
[----:B------:R-:W1:Y:S02]  /*7e20*/  @!P0 SYNCS.PHASECHK.TRANS64 P0, [R3+URZ+0x2b0], R2 ;  /* 0x0002b002030085a7 */ /* 0x000e6400080010ff */
[----:B-1----:R-:W-:Y:S05]  /*7e30*/  @!P0 BRA `(.L_x_20) ;  /* 0xfffffffc00f08947 */ /* 0x002fea000383ffff */
[----:B------:R-:W-:Y:S05]  /*7e40*/  BRA `(.L_x_126) ;  /* 0xffffff9800cc7947 */ /* 0x000fea000383ffff */
.L_x_23:
[----:B-1----:R-:W-:-:S07]  /*7e50*/  MOV R2, UR33 ;  /* 0x0000002100027c02 */ /* 0x002fce0008000f00 */
.L_x_127:
[----:B-1----:R1:W2:Y:S02]  /*7e60*/  SYNCS.PHASECHK.TRANS64.TRYWAIT P0, [R2+URZ+0x110], R5 ;  /* 0x00011005020075a7 */ /* 0x0022a400080011ff */
[----:B--2---:R-:W-:Y:S05]  /*7e70*/  @!P0 NANOSLEEP.SYNCS 0x989680 ;  /* 0x009896800000895d */ /* 0x004fea0003900000 */
[----:B------:R-:W2:Y:S02]  /*7e80*/  @!P0 SYNCS.PHASECHK.TRANS64 P0, [R2+URZ+0x110], R5 ;  /* 0x00011005020085a7 */ /* 0x000ea400080010ff */
[----:B--2---:R-:W-:Y:S05]  /*7e90*/  @!P0 BRA `(.L_x_127) ;  /* 0xfffffffc00f08947 */ /* 0x004fea000383ffff */
[----:B------:R-:W-:Y:S05]  /*7ea0*/  BRA `(.L_x_22) ;  /* 0xffffff9c001c7947 */ /* 0x000fea000383ffff */
.L_x_29:
[----:B-1----:R-:W-:-:S07]  /*7eb0*/  MOV R2, UR17 ;  /* 0x0000001100027c02 */ /* 0x002fce0008000f00 */
.L_x_128:
[----:B-1----:R1:W2:Y:S02]  /*7ec0*/  SYNCS.PHASECHK.TRANS64.TRYWAIT P0, [R2+URZ+0x110], R5 ;  /* 0x00011005020075a7 */ /* 0x0022a400080011ff */
[----:B--2---:R-:W-:Y:S05]  /*7ed0*/  @!P0 NANOSLEEP.SYNCS 0x989680 ;  /* 0x009896800000895d */ /* 0x004fea0003900000 */
[----:B------:R-:W2:Y:S02]  /*7ee0*/  @!P0 SYNCS.PHASECHK.TRANS64 P0, [R2+URZ+0x110], R5 ;  /* 0x00011005020085a7 */ /* 0x000ea400080010ff */
[----:B--2---:R-:W-:Y:S05]  /*7ef0*/  @!P0 BRA `(.L_x_128) ;  /* 0xfffffffc00f08947 */ /* 0x004fea000383ffff */
[----:B------:R-:W-:Y:S05]  /*7f00*/  BRA `(.L_x_28) ;  /* 0xffffff9c00c47947 */ /* 0x000fea000383ffff */
.L_x_33:
[----:B-1----:R1:W2:Y:S02]  /*7f10*/  SYNCS.PHASECHK.TRANS64.TRYWAIT P0, [R2+URZ+0x240], R3 ;  /* 0x00024003020075a7 */ /* 0x0022a400080011ff */
[----:B--2---:R-:W-:Y:S05]  /*7f20*/  @!P0 NANOSLEEP.SYNCS 0x989680 ;  /* 0x009896800000895d */ /* 0x004fea0003900000 */
[----:B------:R-:W2:Y:S02]  /*7f30*/  @!P0 SYNCS.PHASECHK.TRANS64 P0, [R2+URZ+0x240], R3 ;  /* 0x00024003020085a7 */ /* 0x000ea400080010ff */
[----:B--2---:R-:W-:Y:S05]  /*7f40*/  @!P0 BRA `(.L_x_33) ;  /* 0xfffffffc00f08947 */ /* 0x004fea000383ffff */
[----:B------:R-:W-:Y:S05]  /*7f50*/  BRA `(.L_x_129) ;  /* 0xffffffa000547947 */ /* 0x000fea000383ffff */
.L_x_37:
[----:B----4-:R-:W-:-:S07]  /*7f60*/  MOV R0, UR5 ;  /* 0x0000000500007c02 */ /* 0x010fce0008000f00 */
.L_x_130:
[----:B-1----:R1:W2:Y:S02]  /*7f70*/  SYNCS.PHASECHK.TRANS64.TRYWAIT P0, [R0+URZ], R3 ;  /* 0x00000003000075a7 */ /* 0x0022a400080011ff */
[----:B--2---:R-:W-:Y:S05]  /*7f80*/  @!P0 NANOSLEEP.SYNCS 0x989680 ;  /* 0x009896800000895d */ /* 0x004fea0003900000 */
[----:B------:R-:W2:Y:S02]  /*7f90*/  @!P0 SYNCS.PHASECHK.TRANS64 P0, [R0+URZ], R3 ;  /* 0x00000003000085a7 */ /* 0x000ea400080010ff */
[----:B--2---:R-:W-:Y:S05]  /*7fa0*/  @!P0 BRA `(.L_x_130) ;  /* 0xfffffffc00f08947 */ /* 0x004fea000383ffff */
[----:B------:R-:W-:Y:S05]  /*7fb0*/  BRA `(.L_x_131) ;  /* 0xffffffa400c47947 */ /* 0x000fea000383ffff */
.L_x_38:
[----:B----4-:R-:W-:-:S07]  /*7fc0*/  MOV R0, UR5 ;  /* 0x0000000500007c02 */ /* 0x010fce0008000f00 */
.L_x_132:
[----:B-1----:R1:W2:Y:S02]  /*7fd0*/  SYNCS.PHASECHK.TRANS64.TRYWAIT P0, [R0+URZ], R3 ;  /* 0x00000003000075a7 */ /* 0x0022a400080011ff */
[----:B--2---:R-:W-:Y:S05]  /*7fe0*/  @!P0 NANOSLEEP.SYNCS 0x989680 ;  /* 0x009896800000895d */ /* 0x004fea0003900000 */
[----:B------:R-:W2:Y:S02]  /*7ff0*/  @!P0 SYNCS.PHASECHK.TRANS64 P0, [R0+URZ], R3 ;  /* 0x00000003000085a7 */ /* 0x000ea400080010ff */
[----:B--2---:R-:W-:Y:S05]  /*8000*/  @!P0 BRA `(.L_x_132) ;  /* 0xfffffffc00f08947 */ /* 0x004fea000383ffff */
[----:B------:R-:W-:Y:S05]  /*8010*/  BRA `(.L_x_133) ;  /* 0xffffffa400d07947 */ /* 0x000fea000383ffff */
.L_x_39:
[----:B----4-:R-:W-:-:S07]  /*8020*/  MOV R0, UR5 ;  /* 0x0000000500007c02 */ /* 0x010fce0008000f00 */
.L_x_134:
[----:B-1----:R1:W2:Y:S02]  /*8030*/  SYNCS.PHASECHK.TRANS64.TRYWAIT P0, [R0+URZ], R3 ;  /* 0x00000003000075a7 */ /* 0x0022a400080011ff */
[----:B--2---:R-:W-:Y:S05]  /*8040*/  @!P0 NANOSLEEP.SYNCS 0x989680 ;  /* 0x009896800000895d */ /* 0x004fea0003900000 */
[----:B------:R-:W2:Y:S02]  /*8050*/  @!P0 SYNCS.PHASECHK.TRANS64 P0, [R0+URZ], R3 ;  /* 0x00000003000085a7 */ /* 0x000ea400080010ff */
[----:B--2---:R-:W-:Y:S05]  /*8060*/  @!P0 BRA `(.L_x_134) ;  /* 0xfffffffc00f08947 */ /* 0x004fea000383ffff */
[----:B------:R-:W-:Y:S05]  /*8070*/  BRA `(.L_x_135) ;  /* 0xffffffa400dc7947 */ /* 0x000fea000383ffff */
.L_x_40:
[----:B----4-:R-:W-:-:S07]  /*8080*/  MOV R0, UR5 ;  /* 0x0000000500007c02 */ /* 0x010fce0008000f00 */
.L_x_136:
[----:B-1----:R1:W2:Y:S02]  /*8090*/  SYNCS.PHASECHK.TRANS64.TRYWAIT P0, [R0+URZ], R3 ;  /* 0x00000003000075a7 */ /* 0x0022a400080011ff */
[----:B--2---:R-:W-:Y:S05]  /*80a0*/  @!P0 NANOSLEEP.SYNCS 0x989680 ;  /* 0x009896800000895d */ /* 0x004fea0003900000 */
[----:B------:R-:W2:Y:S02]  /*80b0*/  @!P0 SYNCS.PHASECHK.TRANS64 P0, [R0+URZ], R3 ;  /* 0x00000003000085a7 */ /* 0x000ea400080010ff */
[----:B--2---:R-:W-:Y:S05]  /*80c0*/  @!P0 BRA `(.L_x_136) ;  /* 0xfffffffc00f08947 */ /* 0x004fea000383ffff */
[----:B------:R-:W-:Y:S05]  /*80d0*/  BRA `(.L_x_137) ;  /* 0xffffffa400e87947 */ /* 0x000fea000383ffff */
.L_x_41:
[----:B----4-:R-:W-:-:S07]  /*80e0*/  MOV R0, UR5 ;  /* 0x0000000500007c02 */ /* 0x010fce0008000f00 */
.L_x_138:
[----:B-1----:R1:W2:Y:S02]  /*80f0*/  SYNCS.PHASECHK.TRANS64.TRYWAIT P0, [R0+URZ], R3 ;  /* 0x00000003000075a7 */ /* 0x0022a400080011ff */
[----:B--2---:R-:W-:Y:S05]  /*8100*/  @!P0 NANOSLEEP.SYNCS 0x989680 ;  /* 0x009896800000895d */ /* 0x004fea0003900000 */
[----:B------:R-:W2:Y:S02]  /*8110*/  @!P0 SYNCS.PHASECHK.TRANS64 P0, [R0+URZ], R3 ;  /* 0x00000003000085a7 */ /* 0x000ea400080010ff */
[----:B--2---:R-:W-:Y:S05]  /*8120*/  @!P0 BRA `(.L_x_138) ;  /* 0xfffffffc00f08947 */ /* 0x004fea000383ffff */
[----:B------:R-:W-:Y:S05]  /*8130*/  BRA `(.L_x_139) ;  /* 0xffffffa400f47947 */ /* 0x000fea000383ffff */
.L_x_42:
[----:B----4-:R-:W-:-:S07]  /*8140*/  MOV R0, UR5 ;  /* 0x0000000500007c02 */ /* 0x010fce0008000f00 */
.L_x_140:
[----:B-1----:R1:W2:Y:S02]  /*8150*/  SYNCS.PHASECHK.TRANS64.TRYWAIT P0, [R0+URZ], R3 ;  /* 0x00000003000075a7 */ /* 0x0022a400080011ff */
[----:B--2---:R-:W-:Y:S05]  /*8160*/  @!P0 NANOSLEEP.SYNCS 0x989680 ;  /* 0x009896800000895d */ /* 0x004fea0003900000 */
[----:B------:R-:W2:Y:S02]  /*8170*/  @!P0 SYNCS.PHASECHK.TRANS64 P0, [R0+URZ], R3 ;  /* 0x00000003000085a7 */ /* 0x000ea400080010ff */
[----:B--2---:R-:W-:Y:S05]  /*8180*/  @!P0 BRA `(.L_x_140) ;  /* 0xfffffffc00f08947 */ /* 0x004fea000383ffff */
[----:B------:R-:W-:Y:S05]  /*8190*/  BRA `(.L_x_141) ;  /* 0xffffffa800007947 */ /* 0x000fea000383ffff */
.L_x_43:
[----:B----4-:R-:W-:-:S07]  /*81a0*/  MOV R0, UR5 ;  /* 0x0000000500007c02 */ /* 0x010fce0008000f00 */
.L_x_142:
[----:B-1----:R1:W2:Y:S02]  /*81b0*/  SYNCS.PHASECHK.TRANS64.TRYWAIT P0, [R0+URZ], R3 ;  /* 0x00000003000075a7 */ /* 0x0022a400080011ff */
[----:B--2---:R-:W-:Y:S05]  /*81c0*/  @!P0 NANOSLEEP.SYNCS 0x989680 ;  /* 0x009896800000895d */ /* 0x004fea0003900000 */
[----:B------:R-:W2:Y:S02]  /*81d0*/  @!P0 SYNCS.PHASECHK.TRANS64 P0, [R0+URZ], R3 ;  /* 0x00000003000085a7 */ /* 0x000ea400080010ff */
[----:B--2---:R-:W-:Y:S05]  /*81e0*/  @!P0 BRA `(.L_x_142) ;  /* 0xfffffffc00f08947 */ /* 0x004fea000383ffff */
[----:B------:R-:W-:Y:S05]  /*81f0*/  BRA `(.L_x_143) ;  /* 0xffffffa8000c7947 */ /* 0x000fea000383ffff */
.L_x_44:
[----:B----4-:R-:W-:-:S07]  /*8200*/  MOV R0, UR5 ;  /* 0x0000000500007c02 */ /* 0x010fce0008000f00 */
.L_x_144:
[----:B-1----:R1:W2:Y:S02]  /*8210*/  SYNCS.PHASECHK.TRANS64.TRYWAIT P0, [R0+URZ], R3 ;  /* 0x00000003000075a7 */ /* 0x0022a400080011ff */
[----:B--2---:R-:W-:Y:S05]  /*8220*/  @!P0 NANOSLEEP.SYNCS 0x989680 ;  /* 0x009896800000895d */ /* 0x004fea0003900000 */
[----:B------:R-:W2:Y:S02]  /*8230*/  @!P0 SYNCS.PHASECHK.TRANS64 P0, [R0+URZ], R3 ;  /* 0x00000003000085a7 */ /* 0x000ea400080010ff */
[----:B--2---:R-:W-:Y:S05]  /*8240*/  @!P0 BRA `(.L_x_144) ;  /* 0xfffffffc00f08947 */ /* 0x004fea000383ffff */
[----:B------:R-:W-:Y:S05]  /*8250*/  BRA `(.L_x_145) ;  /* 0xffffffa800187947 */ /* 0x000fea000383ffff */
.L_x_45:
[----:B----4-:R-:W-:-:S07]  /*8260*/  MOV R0, UR5 ;  /* 0x0000000500007c02 */ /* 0x010fce0008000f00 */
.L_x_146:
[----:B-1----:R1:W2:Y:S02]  /*8270*/  SYNCS.PHASECHK.TRANS64.TRYWAIT P0, [R0+URZ], R3 ;  /* 0x00000003000075a7 */ /* 0x0022a400080011ff */
[----:B--2---:R-:W-:Y:S05]  /*8280*/  @!P0 NANOSLEEP.SYNCS 0x989680 ;  /* 0x009896800000895d */ /* 0x004fea0003900000 */
[----:B------:R-:W2:Y:S02]  /*8290*/  @!P0 SYNCS.PHASECHK.TRANS64 P0, [R0+URZ], R3 ;  /* 0x00000003000085a7 */ /* 0x000ea400080010ff */
[----:B--2---:R-:W-:Y:S05]  /*82a0*/  @!P0 BRA `(.L_x_146) ;  /* 0xfffffffc00f08947 */ /* 0x004fea000383ffff */
[----:B------:R-:W-:Y:S05]  /*82b0*/  BRA `(.L_x_147) ;  /* 0xffffffa800247947 */ /* 0x000fea000383ffff */
.L_x_46:
[----:B----4-:R-:W-:-:S07]  /*82c0*/  MOV R0, UR5 ;  /* 0x0000000500007c02 */ /* 0x010fce0008000f00 */
.L_x_148:
[----:B-1----:R1:W2:Y:S02]  /*82d0*/  SYNCS.PHASECHK.TRANS64.TRYWAIT P0, [R0+URZ], R3 ;  /* 0x00000003000075a7 */ /* 0x0022a400080011ff */
[----:B--2---:R-:W-:Y:S05]  /*82e0*/  @!P0 NANOSLEEP.SYNCS 0x989680 ;  /* 0x009896800000895d */ /* 0x004fea0003900000 */
[----:B------:R-:W2:Y:S02]  /*82f0*/  @!P0 SYNCS.PHASECHK.TRANS64 P0, [R0+URZ], R3 ;  /* 0x00000003000085a7 */ /* 0x000ea400080010ff */
[----:B--2---:R-:W-:Y:S05]  /*8300*/  @!P0 BRA `(.L_x_148) ;  /* 0xfffffffc00f08947 */ /* 0x004fea000383ffff */
[----:B------:R-:W-:Y:S05]  /*8310*/  BRA `(.L_x_149) ;  /* 0xffffffa800307947 */ /* 0x000fea000383ffff */
.L_x_47:
[----:B----4-:R-:W-:-:S07]  /*8320*/  MOV R0, UR5 ;  /* 0x0000000500007c02 */ /* 0x010fce0008000f00 */
.L_x_150:
[----:B-1----:R1:W2:Y:S02]  /*8330*/  SYNCS.PHASECHK.TRANS64.TRYWAIT P0, [R0+URZ], R3 ;  /* 0x00000003000075a7 */ /* 0x0022a400080011ff */
[----:B--2---:R-:W-:Y:S05]  /*8340*/  @!P0 NANOSLEEP.SYNCS 0x989680 ;  /* 0x009896800000895d */ /* 0x004fea0003900000 */
[----:B------:R-:W2:Y:S02]  /*8350*/  @!P0 SYNCS.PHASECHK.TRANS64 P0, [R0+URZ], R3 ;  /* 0x00000003000085a7 */ /* 0x000ea400080010ff */
[----:B--2---:R-:W-:Y:S05]  /*8360*/  @!P0 BRA `(.L_x_150) ;  /* 0xfffffffc00f08947 */ /* 0x004fea000383ffff */
[----:B------:R-:W-:Y:S05]  /*8370*/  BRA `(.L_x_151) ;  /* 0xffffffa8003c7947 */ /* 0x000fea000383ffff */
.L_x_48:
[----:B----4-:R-:W-:-:S07]  /*8380*/  MOV R0, UR5 ;  /* 0x0000000500007c02 */ /* 0x010fce0008000f00 */
.L_x_152:
[----:B-1----:R1:W2:Y:S02]  /*8390*/  SYNCS.PHASECHK.TRANS64.TRYWAIT P0, [R0+URZ], R3 ;  /* 0x00000003000075a7 */ /* 0x0022a400080011ff */
[----:B--2---:R-:W-:Y:S05]  /*83a0*/  @!P0 NANOSLEEP.SYNCS 0x989680 ;  /* 0x009896800000895d */ /* 0x004fea0003900000 */
[----:B------:R-:W2:Y:S02]  /*83b0*/  @!P0 SYNCS.PHASECHK.TRANS64 P0, [R0+URZ], R3 ;  /* 0x00000003000085a7 */ /* 0x000ea400080010ff */
[----:B--2---:R-:W-:Y:S05]  /*83c0*/  @!P0 BRA `(.L_x_152) ;  /* 0xfffffffc00f08947 */ /* 0x004fea000383ffff */
[----:B------:R-:W-:Y:S05]  /*83d0*/  BRA `(.L_x_153) ;  /* 0xffffffa800487947 */ /* 0x000fea000383ffff */
.L_x_49:
[----:B----4-:R-:W-:-:S07]  /*83e0*/  MOV R0, UR5 ;  /* 0x0000000500007c02 */ /* 0x010fce0008000f00 */
.L_x_154:
[----:B-1----:R1:W2:Y:S02]  /*83f0*/  SYNCS.PHASECHK.TRANS64.TRYWAIT P0, [R0+URZ], R3 ;  /* 0x00000003000075a7 */ /* 0x0022a400080011ff */
[----:B--2---:R-:W-:Y:S05]  /*8400*/  @!P0 NANOSLEEP.SYNCS 0x989680 ;  /* 0x009896800000895d */ /* 0x004fea0003900000 */
[----:B------:R-:W2:Y:S02]  /*8410*/  @!P0 SYNCS.PHASECHK.TRANS64 P0, [R0+URZ], R3 ;  /* 0x00000003000085a7 */ /* 0x000ea400080010ff */
[----:B--2---:R-:W-:Y:S05]  /*8420*/  @!P0 BRA `(.L_x_154) ;  /* 0xfffffffc00f08947 */ /* 0x004fea000383ffff */
[----:B------:R-:W-:Y:S05]  /*8430*/  BRA `(.L_x_155) ;  /* 0xffffffa800547947 */ /* 0x000fea000383ffff */
.L_x_50:
[----:B----4-:R-:W-:-:S07]  /*8440*/  MOV R0, UR5 ;  /* 0x0000000500007c02 */ /* 0x010fce0008000f00 */
.L_x_156:
[----:B-1----:R1:W2:Y:S02]  /*8450*/  SYNCS.PHASECHK.TRANS64.TRYWAIT P0, [R0+URZ], R3 ;  /* 0x00000003000075a7 */ /* 0x0022a400080011ff */
[----:B--2---:R-:W-:Y:S05]  /*8460*/  @!P0 NANOSLEEP.SYNCS 0x989680 ;  /* 0x009896800000895d */ /* 0x004fea0003900000 */
[----:B------:R-:W2:Y:S02]  /*8470*/  @!P0 SYNCS.PHASECHK.TRANS64 P0, [R0+URZ], R3 ;  /* 0x00000003000085a7 */ /* 0x000ea400080010ff */
[----:B--2---:R-:W-:Y:S05]  /*8480*/  @!P0 BRA `(.L_x_156) ;  /* 0xfffffffc00f08947 */ /* 0x004fea000383ffff */
[----:B------:R-:W-:Y:S05]  /*8490*/  BRA `(.L_x_157) ;  /* 0xffffffa800607947 */ /* 0x000fea000383ffff */
.L_x_51:
[----:B----4-:R-:W-:-:S07]  /*84a0*/  MOV R0, UR5 ;  /* 0x0000000500007c02 */ /* 0x010fce0008000f00 */
.L_x_158:
[----:B-1----:R1:W2:Y:S02]  /*84b0*/  SYNCS.PHASECHK.TRANS64.TRYWAIT P0, [R0+URZ], R3 ;  /* 0x00000003000075a7 */ /* 0x0022a400080011ff */
[----:B--2---:R-:W-:Y:S05]  /*84c0*/  @!P0 NANOSLEEP.SYNCS 0x989680 ;  /* 0x009896800000895d */ /* 0x004fea0003900000 */
[----:B------:R-:W2:Y:S02]  /*84d0*/  @!P0 SYNCS.PHASECHK.TRANS64 P0, [R0+URZ], R3 ;  /* 0x00000003000085a7 */ /* 0x000ea400080010ff */
[----:B--2---:R-:W-:Y:S05]  /*84e0*/  @!P0 BRA `(.L_x_158) ;  /* 0xfffffffc00f08947 */ /* 0x004fea000383ffff */
[----:B------:R-:W-:Y:S05]  /*84f0*/  BRA `(.L_x_159) ;  /* 0xffffffa8006c7947 */ /* 0x000fea000383ffff */
.L_x_52:
[----:B----4-:R-:W-:-:S07]  /*8500*/  MOV R0, UR5 ;  /* 0x0000000500007c02 */ /* 0x010fce0008000f00 */
.L_x_160:
[----:B-1----:R1:W2:Y:S02]  /*8510*/  SYNCS.PHASECHK.TRANS64.TRYWAIT P0, [R0+URZ], R3 ;  /* 0x00000003000075a7 */ /* 0x0022a400080011ff */
[----:B--2---:R-:W-:Y:S05]  /*8520*/  @!P0 NANOSLEEP.SYNCS 0x989680 ;  /* 0x009896800000895d */ /* 0x004fea0003900000 */
[----:B------:R-:W2:Y:S02]  /*8530*/  @!P0 SYNCS.PHASECHK.TRANS64 P0, [R0+URZ], R3 ;  /* 0x00000003000085a7 */ /* 0x000ea400080010ff */
[----:B--2---:R-:W-:Y:S05]  /*8540*/  @!P0 BRA `(.L_x_160) ;  /* 0xfffffffc00f08947 */ /* 0x004fea000383ffff */
[----:B------:R-:W-:Y:S05]  /*8550*/  BRA `(.L_x_161) ;  /* 0xffffffa800787947 */ /* 0x000fea000383ffff */
.L_x_53:
[----:B----4-:R-:W-:-:S07]  /*8560*/  MOV R0, UR5 ;  /* 0x0000000500007c02 */ /* 0x010fce0008000f00 */
.L_x_162:
[----:B-1----:R1:W2:Y:S02]  /*8570*/  SYNCS.PHASECHK.TRANS64.TRYWAIT P0, [R0+URZ], R3 ;  /* 0x00000003000075a7 */ /* 0x0022a400080011ff */
[----:B--2---:R-:W-:Y:S05]  /*8580*/  @!P0 NANOSLEEP.SYNCS 0x989680 ;  /* 0x009896800000895d */ /* 0x004fea0003900000 */
[----:B------:R-:W2:Y:S02]  /*8590*/  @!P0 SYNCS.PHASECHK.TRANS64 P0, [R0+URZ], R3 ;  /* 0x00000003000085a7 */ /* 0x000ea400080010ff */
[----:B--2---:R-:W-:Y:S05]  /*85a0*/  @!P0 BRA `(.L_x_162) ;  /* 0xfffffffc00f08947 */ /* 0x004fea000383ffff */
[----:B------:R-:W-:Y:S05]  /*85b0*/  BRA `(.L_x_163) ;  /* 0xffffffa800847947 */ /* 0x000fea000383ffff */
.L_x_54:
[----:B----4-:R-:W-:-:S07]  /*85c0*/  MOV R0, UR5 ;  /* 0x0000000500007c02 */ /* 0x010fce0008000f00 */
.L_x_164:
[----:B-1----:R1:W2:Y:S02]  /*85d0*/  SYNCS.PHASECHK.TRANS64.TRYWAIT P0, [R0+URZ], R3 ;  /* 0x00000003000075a7 */ /* 0x0022a400080011ff */
[----:B--2---:R-:W-:Y:S05]  /*85e0*/  @!P0 NANOSLEEP.SYNCS 0x989680 ;  /* 0x009896800000895d */ /* 0x004fea0003900000 */
[----:B------:R-:W2:Y:S02]  /*85f0*/  @!P0 SYNCS.PHASECHK.TRANS64 P0, [R0+URZ], R3 ;  /* 0x00000003000085a7 */ /* 0x000ea400080010ff */
[----:B--2---:R-:W-:Y:S05]  /*8600*/  @!P0 BRA `(.L_x_164) ;  /* 0xfffffffc00f08947 */ /* 0x004fea000383ffff */
[----:B------:R-:W-:Y:S05]  /*8610*/  BRA `(.L_x_165) ;  /* 0xffffffa800907947 */ /* 0x000fea000383ffff */
.L_x_55:
[----:B----4-:R-:W-:-:S07]  /*8620*/  MOV R0, UR5 ;  /* 0x0000000500007c02 */ /* 0x010fce0008000f00 */
.L_x_166:
[----:B-1----:R1:W2:Y:S02]  /*8630*/  SYNCS.PHASECHK.TRANS64.TRYWAIT P0, [R0+URZ], R3 ;  /* 0x00000003000075a7 */ /* 0x0022a400080011ff */
[----:B--2---:R-:W-:Y:S05]  /*8640*/  @!P0 NANOSLEEP.SYNCS 0x989680 ;  /* 0x009896800000895d */ /* 0x004fea0003900000 */
[----:B------:R-:W2:Y:S02]  /*8650*/  @!P0 SYNCS.PHASECHK.TRANS64 P0, [R0+URZ], R3 ;  /* 0x00000003000085a7 */ /* 0x000ea400080010ff */
[----:B--2---:R-:W-:Y:S05]  /*8660*/  @!P0 BRA `(.L_x_166) ;  /* 0xfffffffc00f08947 */ /* 0x004fea000383ffff */
[----:B------:R-:W-:Y:S05]  /*8670*/  BRA `(.L_x_167) ;  /* 0xffffffa8009c7947 */ /* 0x000fea000383ffff */
.L_x_56:
[----:B----4-:R-:W-:-:S07]  /*8680*/  MOV R0, UR5 ;  /* 0x0000000500007c02 */ /* 0x010fce0008000f00 */
.L_x_168:
[----:B-1----:R1:W2:Y:S02]  /*8690*/  SYNCS.PHASECHK.TRANS64.TRYWAIT P0, [R0+URZ], R3 ;  /* 0x00000003000075a7 */ /* 0x0022a400080011ff */
[----:B--2---:R-:W-:Y:S05]  /*86a0*/  @!P0 NANOSLEEP.SYNCS 0x989680 ;  /* 0x009896800000895d */ /* 0x004fea0003900000 */
[----:B------:R-:W2:Y:S02]  /*86b0*/  @!P0 SYNCS.PHASECHK.TRANS64 P0, [R0+URZ], R3 ;  /* 0x00000003000085a7 */ /* 0x000ea400080010ff */
[----:B--2---:R-:W-:Y:S05]  /*86c0*/  @!P0 BRA `(.L_x_168) ;  /* 0xfffffffc00f08947 */ /* 0x004fea000383ffff */
[----:B------:R-:W-:Y:S05]  /*86d0*/  BRA `(.L_x_169) ;  /* 0xffffffa800a87947 */ /* 0x000fea000383ffff */
.L_x_57:
[----:B----4-:R-:W-:-:S07]  /*86e0*/  MOV R0, UR5 ;  /* 0x0000000500007c02 */ /* 0x010fce0008000f00 */
.L_x_170:
[----:B-1----:R1:W2:Y:S02]  /*86f0*/  SYNCS.PHASECHK.TRANS64.TRYWAIT P0, [R0+URZ], R3 ;  /* 0x00000003000075a7 */ /* 0x0022a400080011ff */
[----:B--2---:R-:W-:Y:S05]  /*8700*/  @!P0 NANOSLEEP.SYNCS 0x989680 ;  /* 0x009896800000895d */ /* 0x004fea0003900000 */
[----:B------:R-:W2:Y:S02]  /*8710*/  @!P0 SYNCS.PHASECHK.TRANS64 P0, [R0+URZ], R3 ;  /* 0x00000003000085a7 */ /* 0x000ea400080010ff */
[----:B--2---:R-:W-:Y:S05]  /*8720*/  @!P0 BRA `(.L_x_170) ;  /* 0xfffffffc00f08947 */ /* 0x004fea000383ffff */
[----:B------:R-:W-:Y:S05]  /*8730*/  BRA `(.L_x_171) ;  /* 0xffffffa800b47947 */ /* 0x000fea000383ffff */
.L_x_58:
[----:B----4-:R-:W-:-:S07]  /*8740*/  MOV R0, UR5 ;  /* 0x0000000500007c02 */ /* 0x010fce0008000f00 */
.L_x_172:
[----:B-1----:R1:W2:Y:S02]  /*8750*/  SYNCS.PHASECHK.TRANS64.TRYWAIT P0, [R0+URZ], R3 ;  /* 0x00000003000075a7 */ /* 0x0022a400080011ff */
[----:B--2---:R-:W-:Y:S05]  /*8760*/  @!P0 NANOSLEEP.SYNCS 0x989680 ;  /* 0x009896800000895d */ /* 0x004fea0003900000 */
[----:B------:R-:W2:Y:S02]  /*8770*/  @!P0 SYNCS.PHASECHK.TRANS64 P0, [R0+URZ], R3 ;  /* 0x00000003000085a7 */ /* 0x000ea400080010ff */
[----:B--2---:R-:W-:Y:S05]  /*8780*/  @!P0 BRA `(.L_x_172) ;  /* 0xfffffffc00f08947 */ /* 0x004fea000383ffff */
[----:B------:R-:W-:Y:S05]  /*8790*/  BRA `(.L_x_173) ;  /* 0xffffffa800c07947 */ /* 0x000fea000383ffff */
.L_x_59:
[----:B----4-:R-:W-:-:S07]  /*87a0*/  MOV R0, UR5 ;  /* 0x0000000500007c02 */ /* 0x010fce0008000f00 */
.L_x_174:
[----:B-1----:R1:W2:Y:S02]  /*87b0*/  SYNCS.PHASECHK.TRANS64.TRYWAIT P0, [R0+URZ], R3 ;  /* 0x00000003000075a7 */ /* 0x0022a400080011ff */
[----:B--2---:R-:W-:Y:S05]  /*87c0*/  @!P0 NANOSLEEP.SYNCS 0x989680 ;  /* 0x009896800000895d */ /* 0x004fea0003900000 */
[----:B------:R-:W2:Y:S02]  /*87d0*/  @!P0 SYNCS.PHASECHK.TRANS64 P0, [R0+URZ], R3 ;  /* 0x00000003000085a7 */ /* 0x000ea400080010ff */
[----:B--2---:R-:W-:Y:S05]  /*87e0*/  @!P0 BRA `(.L_x_174) ;  /* 0xfffffffc00f08947 */ /* 0x004fea000383ffff */
[----:B------:R-:W-:Y:S05]  /*87f0*/  BRA `(.L_x_175) ;  /* 0xffffffa800cc7947 */ /* 0x000fea000383ffff */
.L_x_60:
[----:B----4-:R-:W-:-:S07]  /*8800*/  MOV R0, UR5 ;  /* 0x0000000500007c02 */ /* 0x010fce0008000f00 */
.L_x_176:
[----:B-1----:R1:W2:Y:S02]  /*8810*/  SYNCS.PHASECHK.TRANS64.TRYWAIT P0, [R0+URZ], R3 ;  /* 0x00000003000075a7 */ /* 0x0022a400080011ff */
[----:B--2---:R-:W-:Y:S05]  /*8820*/  @!P0 NANOSLEEP.SYNCS 0x989680 ;  /* 0x009896800000895d */ /* 0x004fea0003900000 */
[----:B------:R-:W2:Y:S02]  /*8830*/  @!P0 SYNCS.PHASECHK.TRANS64 P0, [R0+URZ], R3 ;  /* 0x00000003000085a7 */ /* 0x000ea400080010ff */
[----:B--2---:R-:W-:Y:S05]  /*8840*/  @!P0 BRA `(.L_x_176) ;  /* 0xfffffffc00f08947 */ /* 0x004fea000383ffff */
[----:B------:R-:W-:Y:S05]  /*8850*/  BRA `(.L_x_177) ;  /* 0xffffffa800d87947 */ /* 0x000fea000383ffff */
.L_x_61:
[----:B----4-:R-:W-:-:S07]  /*8860*/  MOV R0, UR5 ;  /* 0x0000000500007c02 */ /* 0x010fce0008000f00 */
.L_x_178:
[----:B-1----:R1:W2:Y:S02]  /*8870*/  SYNCS.PHASECHK.TRANS64.TRYWAIT P0, [R0+URZ], R3 ;  /* 0x00000003000075a7 */ /* 0x0022a400080011ff */
[----:B--2---:R-:W-:Y:S05]  /*8880*/  @!P0 NANOSLEEP.SYNCS 0x989680 ;  /* 0x009896800000895d */ /* 0x004fea0003900000 */
[----:B------:R-:W2:Y:S02]  /*8890*/  @!P0 SYNCS.PHASECHK.TRANS64 P0, [R0+URZ], R3 ;  /* 0x00000003000085a7 */ /* 0x000ea400080010ff */
[----:B--2---:R-:W-:Y:S05]  /*88a0*/  @!P0 BRA `(.L_x_178) ;  /* 0xfffffffc00f08947 */ /* 0x004fea000383ffff */
[----:B------:R-:W-:Y:S05]  /*88b0*/  BRA `(.L_x_179) ;  /* 0xffffffa800e47947 */ /* 0x000fea000383ffff */
.L_x_62:
[----:B----4-:R-:W-:-:S07]  /*88c0*/  MOV R0, UR5 ;  /* 0x0000000500007c02 */ /* 0x010fce0008000f00 */
.L_x_180:
[----:B-1----:R1:W2:Y:S02]  /*88d0*/  SYNCS.PHASECHK.TRANS64.TRYWAIT P0, [R0+URZ], R3 ;  /* 0x00000003000075a7 */ /* 0x0022a400080011ff */
[----:B--2---:R-:W-:Y:S05]  /*88e0*/  @!P0 NANOSLEEP.SYNCS 0x989680 ;  /* 0x009896800000895d */ /* 0x004fea0003900000 */
[----:B------:R-:W2:Y:S02]  /*88f0*/  @!P0 SYNCS.PHASECHK.TRANS64 P0, [R0+URZ], R3 ;  /* 0x00000003000085a7 */ /* 0x000ea400080010ff */
[----:B--2---:R-:W-:Y:S05]  /*8900*/  @!P0 BRA `(.L_x_180) ;  /* 0xfffffffc00f08947 */ /* 0x004fea000383ffff */
[----:B------:R-:W-:Y:S05]  /*8910*/  BRA `(.L_x_181) ;  /* 0xffffffa800f07947 */ /* 0x000fea000383ffff */
.L_x_63:
[----:B----4-:R-:W-:-:S07]  /*8920*/  MOV R0, UR5 ;  /* 0x0000000500007c02 */ /* 0x010fce0008000f00 */
.L_x_182:
[----:B-1----:R1:W2:Y:S02]  /*8930*/  SYNCS.PHASECHK.TRANS64.TRYWAIT P0, [R0+URZ], R3 ;  /* 0x00000003000075a7 */ /* 0x0022a400080011ff */
[----:B--2---:R-:W-:Y:S05]  /*8940*/  @!P0 NANOSLEEP.SYNCS 0x989680 ;  /* 0x009896800000895d */ /* 0x004fea0003900000 */
[----:B------:R-:W2:Y:S02]  /*8950*/  @!P0 SYNCS.PHASECHK.TRANS64 P0, [R0+URZ], R3 ;  /* 0x00000003000085a7 */ /* 0x000ea400080010ff */
[----:B--2---:R-:W-:Y:S05]  /*8960*/  @!P0 BRA `(.L_x_182) ;  /* 0xfffffffc00f08947 */ /* 0x004fea000383ffff */
[----:B------:R-:W-:Y:S05]  /*8970*/  BRA `(.L_x_183) ;  /* 0xffffffa800fc7947 */ /* 0x000fea000383ffff */
.L_x_64:
[----:B----4-:R-:W-:-:S07]  /*8980*/  MOV R0, UR5 ;  /* 0x0000000500007c02 */ /* 0x010fce0008000f00 */
.L_x_184:
[----:B-1----:R1:W2:Y:S02]  /*8990*/  SYNCS.PHASECHK.TRANS64.TRYWAIT P0, [R0+URZ], R3 ;  /* 0x00000003000075a7 */ /* 0x0022a400080011ff */
[----:B--2---:R-:W-:Y:S05]  /*89a0*/  @!P0 NANOSLEEP.SYNCS 0x989680 ;  /* 0x009896800000895d */ /* 0x004fea0003900000 */
[----:B------:R-:W2:Y:S02]  /*89b0*/  @!P0 SYNCS.PHASECHK.TRANS64 P0, [R0+URZ], R3 ;  /* 0x00000003000085a7 */ /* 0x000ea400080010ff */
[----:B--2---:R-:W-:Y:S05]  /*89c0*/  @!P0 BRA `(.L_x_184) ;  /* 0xfffffffc00f08947 */ /* 0x004fea000383ffff */
[----:B------:R-:W-:Y:S05]  /*89d0*/  BRA `(.L_x_185) ;  /* 0xffffffac00087947 */ /* 0x000fea000383ffff */
.L_x_65:
[----:B----4-:R-:W-:-:S07]  /*89e0*/  MOV R0, UR5 ;  /* 0x0000000500007c02 */ /* 0x010fce0008000f00 */
.L_x_186:
[----:B-1----:R1:W2:Y:S02]  /*89f0*/  SYNCS.PHASECHK.TRANS64.TRYWAIT P0, [R0+URZ], R3 ;  /* 0x00000003000075a7 */ /* 0x0022a400080011ff */
[----:B--2---:R-:W-:Y:S05]  /*8a00*/  @!P0 NANOSLEEP.SYNCS 0x989680 ;  /* 0x009896800000895d */ /* 0x004fea0003900000 */
[----:B------:R-:W2:Y:S02]  /*8a10*/  @!P0 SYNCS.PHASECHK.TRANS64 P0, [R0+URZ], R3 ;  /* 0x00000003000085a7 */ /* 0x000ea400080010ff */
[----:B--2---:R-:W-:Y:S05]  /*8a20*/  @!P0 BRA `(.L_x_186) ;  /* 0xfffffffc00f08947 */ /* 0x004fea000383ffff */
[----:B------:R-:W-:Y:S05]  /*8a30*/  BRA `(.L_x_187) ;  /* 0xffffffac00147947 */ /* 0x000fea000383ffff */
.L_x_66:
[----:B----4-:R-:W-:-:S07]  /*8a40*/  MOV R0, UR5 ;  /* 0x0000000500007c02 */ /* 0x010fce0008000f00 */
.L_x_188:
[----:B-1----:R1:W2:Y:S02]  /*8a50*/  SYNCS.PHASECHK.TRANS64.TRYWAIT P0, [R0+URZ], R3 ;  /* 0x00000003000075a7 */ /* 0x0022a400080011ff */
[----:B--2---:R-:W-:Y:S05]  /*8a60*/  @!P0 NANOSLEEP.SYNCS 0x989680 ;  /* 0x009896800000895d */ /* 0x004fea0003900000 */
[----:B------:R-:W2:Y:S02]  /*8a70*/  @!P0 SYNCS.PHASECHK.TRANS64 P0, [R0+URZ], R3 ;  /* 0x00000003000085a7 */ /* 0x000ea400080010ff */
[----:B--2---:R-:W-:Y:S05]  /*8a80*/  @!P0 BRA `(.L_x_188) ;  /* 0xfffffffc00f08947 */ /* 0x004fea000383ffff */
[----:B------:R-:W-:Y:S05]  /*8a90*/  BRA `(.L_x_189) ;  /* 0xffffffac00207947 */ /* 0x000fea000383ffff */
.L_x_67:
[----:B----4-:R-:W-:-:S07]  /*8aa0*/  MOV R0, UR5 ;  /* 0x0000000500007c02 */ /* 0x010fce0008000f00 */
.L_x_190:
[----:B-1----:R1:W2:Y:S02]  /*8ab0*/  SYNCS.PHASECHK.TRANS64.TRYWAIT P0, [R0+URZ], R3 ;  /* 0x00000003000075a7 */ /* 0x0022a400080011ff */
[----:B--2---:R-:W-:Y:S05]  /*8ac0*/  @!P0 NANOSLEEP.SYNCS 0x989680 ;  /* 0x009896800000895d */ /* 0x004fea0003900000 */
[----:B------:R-:W2:Y:S02]  /*8ad0*/  @!P0 SYNCS.PHASECHK.TRANS64 P0, [R0+URZ], R3 ;  /* 0x00000003000085a7 */ /* 0x000ea400080010ff */
[----:B--2---:R-:W-:Y:S05]  /*8ae0*/  @!P0 BRA `(.L_x_190) ;  /* 0xfffffffc00f08947 */ /* 0x004fea000383ffff */
[----:B------:R-:W-:Y:S05]  /*8af0*/  BRA `(.L_x_191) ;  /* 0xffffffac002c7947 */ /* 0x000fea000383ffff */
.L_x_68:
[----:B----4-:R-:W-:-:S07]  /*8b00*/  MOV R0, UR5 ;  /* 0x0000000500007c02 */ /* 0x010fce0008000f00 */
.L_x_192:
[----:B-1----:R1:W2:Y:S02]  /*8b10*/  SYNCS.PHASECHK.TRANS64.TRYWAIT P0, [R0+URZ], R3 ;  /* 0x00000003000075a7 */ /* 0x0022a400080011ff */
[----:B--2---:R-:W-:Y:S05]  /*8b20*/  @!P0 NANOSLEEP.SYNCS 0x989680 ;  /* 0x009896800000895d */ /* 0x004fea0003900000 */
[----:B------:R-:W2:Y:S02]  /*8b30*/  @!P0 SYNCS.PHASECHK.TRANS64 P0, [R0+URZ], R3 ;  /* 0x00000003000085a7 */ /* 0x000ea400080010ff */
[----:B--2---:R-:W-:Y:S05]  /*8b40*/  @!P0 BRA `(.L_x_192) ;  /* 0xfffffffc00f08947 */ /* 0x004fea000383ffff */
[----:B------:R-:W-:Y:S05]  /*8b50*/  BRA `(.L_x_193) ;  /* 0xffffffac00387947 */ /* 0x000fea000383ffff */
.L_x_69:
[----:B----4-:R-:W-:-:S07]  /*8b60*/  MOV R0, UR5 ;  /* 0x0000000500007c02 */ /* 0x010fce0008000f00 */
.L_x_194:
[----:B-1----:R1:W2:Y:S02]  /*8b70*/  SYNCS.PHASECHK.TRANS64.TRYWAIT P0, [R0+URZ], R3 ;  /* 0x00000003000075a7 */ /* 0x0022a400080011ff */
[----:B--2---:R-:W-:Y:S05]  /*8b80*/  @!P0 NANOSLEEP.SYNCS 0x989680 ;  /* 0x009896800000895d */ /* 0x004fea0003900000 */
[----:B------:R-:W2:Y:S02]  /*8b90*/  @!P0 SYNCS.PHASECHK.TRANS64 P0, [R0+URZ], R3 ;  /* 0x00000003000085a7 */ /* 0x000ea400080010ff */
[----:B--2---:R-:W-:Y:S05]  /*8ba0*/  @!P0 BRA `(.L_x_194) ;  /* 0xfffffffc00f08947 */ /* 0x004fea000383ffff */
[----:B------:R-:W-:Y:S05]  /*8bb0*/  BRA `(.L_x_195) ;  /* 0xffffffac00447947 */ /* 0x000fea000383ffff */
.L_x_72:
[----:B-1----:R1:W2:Y:S02]  /*8bc0*/  SYNCS.PHASECHK.TRANS64.TRYWAIT P0, [R0+URZ+0x2a0], R5 ;  /* 0x0002a005000075a7 */ /* 0x0022a400080011ff */
[----:B--2---:R-:W-:Y:S05]  /*8bd0*/  @!P0 NANOSLEEP.SYNCS 0x989680 ;  /* 0x009896800000895d */ /* 0x004fea0003900000 */
[----:B------:R-:W2:Y:S02]  /*8be0*/  @!P0 SYNCS.PHASECHK.TRANS64 P0, [R0+URZ+0x2a0], R5 ;  /* 0x0002a005000085a7 */ /* 0x000ea400080010ff */
[----:B--2---:R-:W-:Y:S05]  /*8bf0*/  @!P0 BRA `(.L_x_72) ;  /* 0xfffffffc00f08947 */ /* 0x004fea000383ffff */
[----:B------:R-:W-:Y:S05]  /*8c00*/  BRA `(.L_x_196) ;  /* 0xffffffac00a07947 */ /* 0x000fea000383ffff */
.L_x_73:
[----:B------:R-:W-:-:S07]  /*8c10*/  MOV R0, UR5 ;  /* 0x0000000500007c02 */ /* 0x000fce0008000f00 */
.L_x_197:
[----:B-1----:R1:W2:Y:S02]  /*8c20*/  SYNCS.PHASECHK.TRANS64.TRYWAIT P0, [R0+URZ+0x250], R5 ;  /* 0x00025005000075a7 */ /* 0x0022a400080011ff */
[----:B--2---:R-:W-:Y:S05]  /*8c30*/  @!P0 NANOSLEEP.SYNCS 0x989680 ;  /* 0x009896800000895d */ /* 0x004fea0003900000 */
[----:B------:R-:W2:Y:S02]  /*8c40*/  @!P0 SYNCS.PHASECHK.TRANS64 P0, [R0+URZ+0x250], R5 ;  /* 0x00025005000085a7 */ /* 0x000ea400080010ff */
[----:B--2---:R-:W-:Y:S05]  /*8c50*/  @!P0 BRA `(.L_x_197) ;  /* 0xfffffffc00f08947 */ /* 0x004fea000383ffff */
[----:B------:R-:W-:Y:S05]  /*8c60*/  BRA `(.L_x_198) ;  /* 0xffffffac00b07947 */ /* 0x000fea000383ffff */
.L_x_74:
[----:B-1----:R1:W2:Y:S02]  /*8c70*/  SYNCS.PHASECHK.TRANS64.TRYWAIT P1, [R0+URZ+0x240], R5 ;  /* 0x00024005000075a7 */ /* 0x0022a400080211ff */
[----:B--2---:R-:W-:Y:S05]  /*8c80*/  @!P1 NANOSLEEP.SYNCS 0x989680 ;  /* 0x009896800000995d */ /* 0x004fea0003900000 */
[----:B------:R-:W2:Y:S02]  /*8c90*/  @!P1 SYNCS.PHASECHK.TRANS64 P1, [R0+URZ+0x240], R5 ;  /* 0x00024005000095a7 */ /* 0x000ea400080210ff */
[----:B--2---:R-:W-:Y:S05]  /*8ca0*/  @!P1 BRA `(.L_x_74) ;  /* 0xfffffffc00f09947 */ /* 0x004fea000383ffff */
[----:B------:R-:W-:Y:S05]  /*8cb0*/  BRA `(.L_x_199) ;  /* 0xffffffac00e07947 */ /* 0x000fea000383ffff */
.L_x_77:
[----:B------:R-:W-:-:S07]  /*8cc0*/  MOV R0, UR5 ;  /* 0x0000000500007c02 */ /* 0x000fce0008000f00 */
.L_x_200:
[----:B-1----:R1:W2:Y:S02]  /*8cd0*/  SYNCS.PHASECHK.TRANS64.TRYWAIT P0, [R0+URZ+0x250], R3 ;  /* 0x00025003000075a7 */ /* 0x0022a400080011ff */
[----:B--2---:R-:W-:Y:S05]  /*8ce0*/  @!P0 NANOSLEEP.SYNCS 0x989680 ;  /* 0x009896800000895d */ /* 0x004fea0003900000 */
[----:B------:R-:W2:Y:S02]  /*8cf0*/  @!P0 SYNCS.PHASECHK.TRANS64 P0, [R0+URZ+0x250], R3 ;  /* 0x00025003000085a7 */ /* 0x000ea400080010ff */
[----:B--2---:R-:W-:Y:S05]  /*8d00*/  @!P0 BRA `(.L_x_200) ;  /* 0xfffffffc00f08947 */ /* 0x004fea000383ffff */
[----:B------:R-:W-:Y:S05]  /*8d10*/  BRA `(.L_x_76) ;  /* 0xffffffb000347947 */ /* 0x000fea000383ffff */
.L_x_84:
[----:B-1----:R1:W2:Y:S02]  /*8d20*/  SYNCS.PHASECHK.TRANS64.TRYWAIT P1, [R0+URZ+0x240], R5 ;  /* 0x00024005000075a7 */ /* 0x0022a400080211ff */
[----:B--2---:R-:W-:Y:S05]  /*8d30*/  @!P1 NANOSLEEP.SYNCS 0x989680 ;  /* 0x009896800000995d */ /* 0x004fea0003900000 */
[----:B------:R-:W2:Y:S02]  /*8d40*/  @!P1 SYNCS.PHASECHK.TRANS64 P1, [R0+URZ+0x240], R5 ;  /* 0x00024005000095a7 */ /* 0x000ea400080210ff */
[----:B--2---:R-:W-:Y:S05]  /*8d50*/  @!P1 BRA `(.L_x_84) ;  /* 0xfffffffc00f09947 */ /* 0x004fea000383ffff */
[----:B------:R-:W-:Y:S05]  /*8d60*/  BRA `(.L_x_201) ;  /* 0xffffffb400847947 */ /* 0x000fea000383ffff */
.L_x_85:
[----:B------:R-:W-:-:S07]  /*8d70*/  MOV R3, UR9 ;  /* 0x0000000900037c02 */ /* 0x000fce0008000f00 */
.L_x_202:
[----:B-1----:R1:W2:Y:S02]  /*8d80*/  SYNCS.PHASECHK.TRANS64.TRYWAIT P0, [R3+URZ+0x280], R0 ;  /* 0x00028000030075a7 */ /* 0x0022a400080011ff */
[----:B--2---:R-:W-:Y:S05]  /*8d90*/  @!P0 NANOSLEEP.SYNCS 0x989680 ;  /* 0x009896800000895d */ /* 0x004fea0003900000 */
[----:B------:R-:W2:Y:S02]  /*8da0*/  @!P0 SYNCS.PHASECHK.TRANS64 P0, [R3+URZ+0x280], R0 ;  /* 0x00028000030085a7 */ /* 0x000ea400080010ff */
[----:B--2---:R-:W-:Y:S05]  /*8db0*/  @!P0 BRA `(.L_x_202) ;  /* 0xfffffffc00f08947 */ /* 0x004fea000383ffff */
[----:B------:R-:W-:Y:S05]  /*8dc0*/  BRA `(.L_x_203) ;  /* 0xffffffb400b87947 */ /* 0x000fea000383ffff */
.L_x_88:
[----:B------:R-:W-:Y:S07]  /*8dd0*/  MOV R0, UR7 ;  /* 0x0000000700007c02 */ /* 0x000fee0008000f00 */
.L_x_204:
[----:B-1----:R1:W2:Y:S02]  /*8de0*/  SYNCS.PHASECHK.TRANS64.TRYWAIT P0, [R0+URZ], R3 ;  /* 0x00000003000075a7 */ /* 0x0022a400080011ff */
[----:B--2---:R-:W-:Y:S05]  /*8df0*/  @!P0 NANOSLEEP.SYNCS 0x989680 ;  /* 0x009896800000895d */ /* 0x004fea0003900000 */
[----:B------:R-:W2:Y:S02]  /*8e00*/  @!P0 SYNCS.PHASECHK.TRANS64 P0, [R0+URZ], R3 ;  /* 0x00000003000085a7 */ /* 0x000ea400080010ff */
[----:B--2---:R-:W-:Y:S05]  /*8e10*/  @!P0 BRA `(.L_x_204) ;  /* 0xfffffffc00f08947 */ /* 0x004fea000383ffff */
[----:B------:R-:W-:Y:S05]  /*8e20*/  BRA `(.L_x_87) ;  /* 0xffffffb400d87947 */ /* 0x000fea000383ffff */
.L_x_91:
[----:B------:R-:W-:-:S07]  /*8e30*/  MOV R0, UR5 ;  /* 0x0000000500007c02 */ /* 0x000fce0008000f00 */
.L_x_205:
[----:B--2---:R2:W3:Y:S02]  /*8e40*/  SYNCS.PHASECHK.TRANS64.TRYWAIT P0, [R0+URZ], R3 ;  /* 0x00000003000075a7 */ /* 0x0044e400080011ff */
[----:B---3--:R-:W-:Y:S05]  /*8e50*/  @!P0 NANOSLEEP.SYNCS 0x989680 ;  /* 0x009896800000895d */ /* 0x008fea0003900000 */
[----:B------:R-:W3:Y:S02]  /*8e60*/  @!P0 SYNCS.PHASECHK.TRANS64 P0, [R0+URZ], R3 ;  /* 0x00000003000085a7 */ /* 0x000ee400080010ff */
[----:B---3--:R-:W-:Y:S05]  /*8e70*/  @!P0 BRA `(.L_x_205) ;  /* 0xfffffffc00f08947 */ /* 0x008fea000383ffff */
[----:B------:R-:W-:Y:S05]  /*8e80*/  BRA `(.L_x_206) ;  /* 0xffffffb800807947 */ /* 0x000fea000383ffff */
.L_x_92:
[----:B------:R-:W-:-:S07]  /*8e90*/  MOV R0, UR5 ;  /* 0x0000000500007c02 */ /* 0x000fce0008000f00 */
.L_x_207:
[----:B--2---:R2:W3:Y:S02]  /*8ea0*/  SYNCS.PHASECHK.TRANS64.TRYWAIT P0, [R0+URZ], R3 ;  /* 0x00000003000075a7 */ /* 0x0044e400080011ff */
[----:B---3--:R-:W-:Y:S05]  /*8eb0*/  @!P0 NANOSLEEP.SYNCS 0x989680 ;  /* 0x009896800000895d */ /* 0x008fea0003900000 */
[----:B------:R-:W3:Y:S02]  /*8ec0*/  @!P0 SYNCS.PHASECHK.TRANS64 P0, [R0+URZ], R3 ;  /* 0x00000003000085a7 */ /* 0x000ee400080010ff */
[----:B---3--:R-:W-:Y:S05]  /*8ed0*/  @!P0 BRA `(.L_x_207) ;  /* 0xfffffffc00f08947 */ /* 0x008fea000383ffff */
[----:B------:R-:W-:Y:S05]  /*8ee0*/  BRA `(.L_x_208) ;  /* 0xffffffb8008c7947 */ /* 0x000fea000383ffff */
.L_x_93:
[----:B------:R-:W-:-:S07]  /*8ef0*/  MOV R0, UR5 ;  /* 0x0000000500007c02 */ /* 0x000fce0008000f00 */
.L_x_209:
[----:B--2---:R2:W3:Y:S02]  /*8f00*/  SYNCS.PHASECHK.TRANS64.TRYWAIT P0, [R0+URZ], R3 ;  /* 0x00000003000075a7 */ /* 0x0044e400080011ff */
[----:B---3--:R-:W-:Y:S05]  /*8f10*/  @!P0 NANOSLEEP.SYNCS 0x989680 ;  /* 0x009896800000895d */ /* 0x008fea0003900000 */
[----:B------:R-:W3:Y:S02]  /*8f20*/  @!P0 SYNCS.PHASECHK.TRANS64 P0, [R0+URZ], R3 ;  /* 0x00000003000085a7 */ /* 0x000ee400080010ff */
[----:B---3--:R-:W-:Y:S05]  /*8f30*/  @!P0 BRA `(.L_x_209) ;  /* 0xfffffffc00f08947 */ /* 0x008fea000383ffff */
[----:B------:R-:W-:Y:S05]  /*8f40*/  BRA `(.L_x_210) ;  /* 0xffffffb800987947 */ /* 0x000fea000383ffff */
.L_x_94:
[----:B------:R-:W-:-:S07]  /*8f50*/  MOV R0, UR7 ;  /* 0x0000000700007c02 */ /* 0x000fce0008000f00 */
.L_x_211:
[----:B--2---:R2:W3:Y:S02]  /*8f60*/  SYNCS.PHASECHK.TRANS64.TRYWAIT P0, [R0+URZ], R3 ;  /* 0x00000003000075a7 */ /* 0x0044e400080011ff */
[----:B---3--:R-:W-:Y:S05]  /*8f70*/  @!P0 NANOSLEEP.SYNCS 0x989680 ;  /* 0x009896800000895d */ /* 0x008fea0003900000 */
[----:B------:R-:W3:Y:S02]  /*8f80*/  @!P0 SYNCS.PHASECHK.TRANS64 P0, [R0+URZ], R3 ;  /* 0x00000003000085a7 */ /* 0x000ee400080010ff */
[----:B---3--:R-:W-:Y:S05]  /*8f90*/  @!P0 BRA `(.L_x_211) ;  /* 0xfffffffc00f08947 */ /* 0x008fea000383ffff */
[----:B------:R-:W-:Y:S05]  /*8fa0*/  BRA `(.L_x_212) ;  /* 0xffffffb800a47947 */ /* 0x000fea000383ffff */
.L_x_99:
[----:B---3--:R3:W1:Y:S02]  /*8fb0*/  SYNCS.PHASECHK.TRANS64.TRYWAIT P0, [R0+URZ+0x240], R3 ;  /* 0x00024003000075a7 */ /* 0x00866400080011ff */
[----:B-1----:R-:W-:Y:S05]  /*8fc0*/  @!P0 NANOSLEEP.SYNCS 0x989680 ;  /* 0x009896800000895d */ /* 0x002fea0003900000 */
[----:B------:R-:W1:Y:S02]  /*8fd0*/  @!P0 SYNCS.PHASECHK.TRANS64 P0, [R0+URZ+0x240], R3 ;  /* 0x00024003000085a7 */ /* 0x000e6400080010ff */
[----:B-1----:R-:W-:Y:S05]  /*8fe0*/  @!P0 BRA `(.L_x_99) ;  /* 0xfffffffc00f08947 */ /* 0x002fea000383ffff */
[----:B------:R-:W-:Y:S05]  /*8ff0*/  BRA `(.L_x_213) ;  /* 0xffffffbc00a07947 */ /* 0x000fea000383ffff */
.L_x_102:
[----:B------:R-:W-:Y:S07]  /*9000*/  MOV R0, UR6 ;  /* 0x0000000600007c02 */ /* 0x000fee0008000f00 */
.L_x_214:
[----:B-1----:R1:W3:Y:S02]  /*9010*/  SYNCS.PHASECHK.TRANS64.TRYWAIT P0, [R0+URZ+0x238], R3 ;  /* 0x00023803000075a7 */ /* 0x0022e400080011ff */
[----:B---3--:R-:W-:Y:S05]  /*9020*/  @!P0 NANOSLEEP.SYNCS 0x989680 ;  /* 0x009896800000895d */ /* 0x008fea0003900000 */
[----:B------:R-:W3:Y:S02]  /*9030*/  @!P0 SYNCS.PHASECHK.TRANS64 P0, [R0+URZ+0x238], R3 ;  /* 0x00023803000085a7 */ /* 0x000ee400080010ff */
[----:B---3--:R-:W-:Y:S05]  /*9040*/  @!P0 BRA `(.L_x_214) ;  /* 0xfffffffc00f08947 */ /* 0x008fea000383ffff */
[----:B------:R-:W-:Y:S05]  /*9050*/  BRA `(.L_x_101) ;  /* 0xffffffc0008c7947 */ /* 0x000fea000383ffff */
.L_x_105:
[----:B------:R-:W-:Y:S07]  /*9060*/  MOV R3, UR6 ;  /* 0x0000000600037c02 */ /* 0x000fee0008000f00 */
.L_x_215:
[----:B-1----:R1:W2:Y:S02]  /*9070*/  SYNCS.PHASECHK.TRANS64.TRYWAIT P2, [R3+URZ+0x228], R26 ;  /* 0x0002281a030075a7 */ /* 0x0022a400080411ff */
[----:B--2---:R-:W-:Y:S05]  /*9080*/  @!P2 NANOSLEEP.SYNCS 0x989680 ;  /* 0x009896800000a95d */ /* 0x004fea0003900000 */
[----:B------:R-:W2:Y:S02]  /*9090*/  @!P2 SYNCS.PHASECHK.TRANS64 P2, [R3+URZ+0x228], R26 ;  /* 0x0002281a0300a5a7 */ /* 0x000ea400080410ff */
[----:B--2---:R-:W-:Y:S05]  /*90a0*/  @!P2 BRA `(.L_x_215) ;  /* 0xfffffffc00f0a947 */ /* 0x004fea000383ffff */
[----:B------:R-:W-:Y:S05]  /*90b0*/  BRA `(.L_x_216) ;  /* 0xffffffc400207947 */ /* 0x000fea000383ffff */
.L_x_108:
[----:B--2---:R2:W4:Y:S02]  /*90c0*/  SYNCS.PHASECHK.TRANS64.TRYWAIT P0, [R0+URZ+0x240], R3 ;  /* 0x00024003000075a7 */ /* 0x00452400080011ff */
[----:B----4-:R-:W-:Y:S05]  /*90d0*/  @!P0 NANOSLEEP.SYNCS 0x989680 ;  /* 0x009896800000895d */ /* 0x010fea0003900000 */
[----:B------:R-:W4:Y:S02]  /*90e0*/  @!P0 SYNCS.PHASECHK.TRANS64 P0, [R0+URZ+0x240], R3 ;  /* 0x00024003000085a7 */ /* 0x000f2400080010ff */
[----:B----4-:R-:W-:Y:S05]  /*90f0*/  @!P0 BRA `(.L_x_108) ;  /* 0xfffffffc00f08947 */ /* 0x010fea000383ffff */
[----:B------:R-:W-:Y:S05]  /*9100*/  BRA `(.L_x_217) ;  /* 0xffffffc800807947 */ /* 0x000fea000383ffff */
.L_x_119:
[----:B-1----:R-:W-:Y:S04]  /*9110*/  MOV R0, UR43 ;  /* 0x0000002b00007c02 */ /* 0x002fe80008000f00 */
[----:B------:R1:W2:Y:S03]  /*9120*/  SYNCS.PHASECHK.TRANS64.TRYWAIT P1, [R0+URZ+0x220], R3 ;  /* 0x00022003000075a7 */ /* 0x0002a600080211ff */
[----:B--2---:R-:W-:Y:S05]  /*9130*/  @!P1 NANOSLEEP.SYNCS 0x989680 ;  /* 0x009896800000995d */ /* 0x004fea0003900000 */
[----:B------:R-:W2:Y:S02]  /*9140*/  @!P1 SYNCS.PHASECHK.TRANS64 P1, [R0+URZ+0x220], R3 ;  /* 0x00022003000095a7 */ /* 0x000ea400080210ff */
[----:B--2---:R-:W-:Y:S05]  /*9150*/  @!P1 BRA `(.L_x_119) ;  /* 0xfffffffc00ec9947 */ /* 0x004fea000383ffff */
[----:B------:R-:W-:Y:S05]  /*9160*/  BRA `(.L_x_118) ;  /* 0xffffffd4007c7947 */ /* 0x000fea000383ffff */
.L_x_121:
[----:B------:R1:W1:Y:S02]  /*9170*/  SYNCS.PHASECHK.TRANS64.TRYWAIT P1, [R148+URZ+0x260], R5 ;  /* 0x00026005940075a7 */ /* 0x00026400080211ff */
[----:B-1----:R-:W-:Y:S05]  /*9180*/  @!P1 NANOSLEEP.SYNCS 0x989680 ;  /* 0x009896800000995d */ /* 0x002fea0003900000 */
[----:B------:R-:W1:Y:S02]  /*9190*/  @!P1 SYNCS.PHASECHK.TRANS64 P1, [R148+URZ+0x260], R5 ;  /* 0x00026005940095a7 */ /* 0x000e6400080210ff */
[----:B-1----:R-:W-:Y:S05]  /*91a0*/  @!P1 BRA `(.L_x_121) ;  /* 0xfffffffc00f09947 */ /* 0x002fea000383ffff */
[----:B------:R-:W-:Y:S05]  /*91b0*/  BRA `(.L_x_120) ;  /* 0xffffffd400c07947 */ /* 0x000fea000383ffff */
        .weak           $__internal_0_$__cuda_sm10x_tcgen05_guardrail_trap_col_being_dealloced_not_returned_by_alloc
        .type           $__internal_0_$__cuda_sm10x_tcgen05_guardrail_trap_col_being_dealloced_not_returned_by_alloc,@function
        .size           $__internal_0_$__cuda_sm10x_tcgen05_guardrail_trap_col_being_dealloced_not_returned_by_alloc,($__internal_1_$__cuda_sm10x_tcgen05_guardrail_trap_phase_invalid_during_alloc - $__internal_0_$__cuda_sm10x_tcgen05_guardrail_trap_col_being_dealloced_not_returned_by_alloc)
$__internal_0_$__cuda_sm10x_tcgen05_guardrail_trap_col_being_dealloced_not_returned_by_alloc:
[----:B------:R-:W-:Y:S05]  /*91c0*/  BPT.TRAP 0x1 ;  /* 0x000000040000795c */ /* 0x000fea0000300000 */
[----:B------:R-:W-:-:S04]  /*91d0*/  HFMA2 R3, -RZ, RZ, 0, 0 ;  /* 0x00000000ff037431 */ /* 0x000fc800000001ff */
[----:B------:R-:W-:Y:S05]  /*91e0*/  RET.REL.NODEC R2 `(_ZN7cutlass13device_kernelINS_4gemm6kernel13GemmUniversalIN4cute5tupleIJiiiiEEENS1_10collective13CollectiveMmaINS1_35MainloopSm100TmaUmmaWarpSpecializedILi34ELi2ELi4ENS5_IJNS4_1CILi1EEESB_SB_EEEEENS5_IJNSA_ILi128EEENSA_ILi64EEENSA_ILi32EEEEEEaNS5_IJSB_llEEEaSI_NS4_8TiledMMAINS4_8MMA_AtomIJNS4_15SM100_MMA_S8_SSIaaiLi128ELi64ELNS4_4UMMA5MajorE1ELSN_1ELNSM_8SaturateE0EEEEEENS4_6LayoutISC_NS5_IJNSA_ILi0EEESS_SS_EEEEENS5_IJNS4_10UnderscoreESV_SV_EEEEENS4_13SM90_TMA_LOADENS4_14ComposedLayoutINS4_7SwizzleILi3ELi4ELi3EEENS4_18smem_ptr_flag_bitsILi8EEENSR_INS5_IJSE_NSA_ILi8EEEEEENS5_IJSB_SE_EEEEEEEvNS4_8identityESY_NSZ_INS10_ILi2ELi4ELi3EEES13_NSR_INS5_IJSF_S14_EEENS5_IJSB_SF_EEEEEEEvS19_EENS_8epilogue10collective18CollectiveEpilogueINS1G_23Sm100TmaWarpSpecializedILi1ELi1ELi64ELb0ELb0EEEJSH_NS5_IJNSR_ISE_SB_EENSR_ISF_SB_EEEEEaNS5_IJlSB_lEEEaS1O_NS1G_6fusion15FusionCallbacksIS1K_NS1P_17LinearCombinationIaiaiLNS_15FloatRoundStyleE2EEESH_S1N_JEEENS4_5SM1004TMEM4LOAD26SM100_TMEM_LOAD_32dp32b64xESY_NSZ_IS1A_S13_NSR_INS5_IJS14_SF_EEENS5_IJSF_SB_EEEEEEENS4_39AutoVectorizingCopyWithAssumedAlignmentILi128EEENS4_14SM90_TMA_STOREES22_S24_S24_EEEvvEEEEvNT_6ParamsE) ;  /* 0xffffff6c02847950 */ /* 0x000fea0003c3ffff */
        .weak           $__internal_1_$__cuda_sm10x_tcgen05_guardrail_trap_phase_invalid_during_alloc
        .type           $__internal_1_$__cuda_sm10x_tcgen05_guardrail_trap_phase_invalid_during_alloc,@function
        .size           $__internal_1_$__cuda_sm10x_tcgen05_guardrail_trap_phase_invalid_during_alloc,($__internal_2_$__cuda_sm10x_tcgen05_guardrail_trap_unallocated_columns_being_dealloced - $__internal_1_$__cuda_sm10x_tcgen05_guardrail_trap_phase_invalid_during_alloc)
$__internal_1_$__cuda_sm10x_tcgen05_guardrail_trap_phase_invalid_during_alloc:
[----:B------:R-:W-:Y:S05]  /*91f0*/  BPT.TRAP 0x1 ;  /* 0x000000040000795c */ /* 0x000fea0000300000 */
[----:B------:R-:W-:-:S04]  /*9200*/  MOV R3, 0x0 ;  /* 0x0000000000037802 */ /* 0x000fc80000000f00 */
[----:B------:R-:W-:Y:S05]  /*9210*/  RET.REL.NODEC R2 `(_ZN7cutlass13device_kernelINS_4gemm6kernel13GemmUniversalIN4cute5tupleIJiiiiEEENS1_10collective13CollectiveMmaINS1_35MainloopSm100TmaUmmaWarpSpecializedILi34ELi2ELi4ENS5_IJNS4_1CILi1EEESB_SB_EEEEENS5_IJNSA_ILi128EEENSA_ILi64EEENSA_ILi32EEEEEEaNS5_IJSB_llEEEaSI_NS4_8TiledMMAINS4_8MMA_AtomIJNS4_15SM100_MMA_S8_SSIaaiLi128ELi64ELNS4_4UMMA5MajorE1ELSN_1ELNSM_8SaturateE0EEEEEENS4_6LayoutISC_NS5_IJNSA_ILi0EEESS_SS_EEEEENS5_IJNS4_10UnderscoreESV_SV_EEEEENS4_13SM90_TMA_LOADENS4_14ComposedLayoutINS4_7SwizzleILi3ELi4ELi3EEENS4_18smem_ptr_flag_bitsILi8EEENSR_INS5_IJSE_NSA_ILi8EEEEEENS5_IJSB_SE_EEEEEEEvNS4_8identityESY_NSZ_INS10_ILi2ELi4ELi3EEES13_NSR_INS5_IJSF_S14_EEENS5_IJSB_SF_EEEEEEEvS19_EENS_8epilogue10collective18CollectiveEpilogueINS1G_23Sm100TmaWarpSpecializedILi1ELi1ELi64ELb0ELb0EEEJSH_NS5_IJNSR_ISE_SB_EENSR_ISF_SB_EEEEEaNS5_IJlSB_lEEEaS1O_NS1G_6fusion15FusionCallbacksIS1K_NS1P_17LinearCombinationIaiaiLNS_15FloatRoundStyleE2EEESH_S1N_JEEENS4_5SM1004TMEM4LOAD26SM100_TMEM_LOAD_32dp32b64xESY_NSZ_IS1A_S13_NSR_INS5_IJS14_SF_EEENS5_IJSF_SB_EEEEEEENS4_39AutoVectorizingCopyWithAssumedAlignmentILi128EEENS4_14SM90_TMA_STOREES22_S24_S24_EEEvvEEEEvNT_6ParamsE) ;  /* 0xffffff6c02787950 */ /* 0x000fea0003c3ffff */
        .weak           $__internal_2_$__cuda_sm10x_tcgen05_guardrail_trap_unallocated_columns_being_dealloced
        .type           $__internal_2_$__cuda_sm10x_tcgen05_guardrail_trap_unallocated_columns_being_dealloced,@function
        .size           $__internal_2_$__cuda_sm10x_tcgen05_guardrail_trap_unallocated_columns_being_dealloced,(.L_x_219 - $__internal_2_$__cuda_sm10x_tcgen05_guardrail_trap_unallocated_columns_being_dealloced)
$__internal_2_$__cuda_sm10x_tcgen05_guardrail_trap_unallocated_columns_being_dealloced:
[----:B------:R-:W-:Y:S05]  /*9220*/  BPT.TRAP 0x1 ;  /* 0x000000040000795c */ /* 0x000fea0000300000 */
[----:B------:R-:W-:-:S04]  /*9230*/  HFMA2 R3, -RZ, RZ, 0, 0 ;  /* 0x00000000ff037431 */ /* 0x000fc800000001ff */
[----:B------:R-:W-:Y:S05]  /*9240*/  RET.REL.NODEC R2 `(_ZN7cutlass13device_kernelINS_4gemm6kernel13GemmUniversalIN4cute5tupleIJiiiiEEENS1_10collective13CollectiveMmaINS1_35MainloopSm100TmaUmmaWarpSpecializedILi34ELi2ELi4ENS5_IJNS4_1CILi1EEESB_SB_EEEEENS5_IJNSA_ILi128EEENSA_ILi64EEENSA_ILi32EEEEEEaNS5_IJSB_llEEEaSI_NS4_8TiledMMAINS4_8MMA_AtomIJNS4_15SM100_MMA_S8_SSIaaiLi128ELi64ELNS4_4UMMA5MajorE1ELSN_1ELNSM_8SaturateE0EEEEEENS4_6LayoutISC_NS5_IJNSA_ILi0EEESS_SS_EEEEENS5_IJNS4_10UnderscoreESV_SV_EEEEENS4_13SM90_TMA_LOADENS4_14ComposedLayoutINS4_7SwizzleILi3ELi4ELi3EEENS4_18smem_ptr_flag_bitsILi8EEENSR_INS5_IJSE_NSA_ILi8EEEEEENS5_IJSB_SE_EEEEEEEvNS4_8identityESY_NSZ_INS10_ILi2ELi4ELi3EEES13_NSR_INS5_IJSF_S14_EEENS5_IJSB_SF_EEEEEEEvS19_EENS_8epilogue10collective18CollectiveEpilogueINS1G_23Sm100TmaWarpSpecializedILi1ELi1ELi64ELb0ELb0EEEJSH_NS5_IJNSR_ISE_SB_EENSR_ISF_SB_EEEEEaNS5_IJlSB_lEEEaS1O_NS1G_6fusion15FusionCallbacksIS1K_NS1P_17LinearCombinationIaiaiLNS_15FloatRoundStyleE2EEESH_S1N_JEEENS4_5SM1004TMEM4LOAD26SM100_TMEM_LOAD_32dp32b64xESY_NSZ_IS1A_S13_NSR_INS5_IJS14_SF_EEENS5_IJSF_SB_EEEEEEENS4_39AutoVectorizingCopyWithAssumedAlignmentILi128EEENS4_14SM90_TMA_STOREES22_S24_S24_EEEvvEEEEvNT_6ParamsE) ;  /* 0xffffff6c026c7950 */ /* 0x000fea0003c3ffff */
.L_x_218:
[----:B------:R-:W-:-:S00]  /*9250*/  BRA `(.L_x_218) ;  /* 0xfffffffc00fc7947 */ /* 0x000fc0000383ffff */
[----:B------:R-:W-:-:S00]  /*9260*/  NOP ;  /* 0x0000000000007918 */ /* 0x000fc00000000000 */
        /* <DEDUP_REMOVED lines=9> */
.L_x_219:


//--------------------- .nv.global.init           --------------------------
	.section	.nv.global.init,"aw",@progbits
.nv.global.init:
	.type		$str$27,@object
	.size		$str$27,($str$28 - $str$27)
$str$27:
        /*0000*/ 	.byte	0x28, 0x61, 0x64, 0x64, 0x72, 0x65, 0x73, 0x73, 0x20, 0x26, 0x20, 0x6d, 0x61, 0x73, 0x6b, 0x29
        /*0010*/ 	.byte	0x20, 0x3d, 0x3d, 0x20, 0x30, 0x00
	.type		$str$28,@object
	.size		$str$28,($str$26 - $str$28)
$str$28:
        /*0016*/ 	.byte	0x2f, 0x74, 0x6d, 0x70, 0x2f, 0x63, 0x75, 0x74, 0x6c, 0x61, 0x73, 0x73, 0x5f, 0x73, 0x77, 0x65
        /*0026*/ 	.byte	0x65, 0x70, 0x5f, 0x73, 0x72, 0x63, 0x2f, 0x69, 0x6e, 0x63, 0x6c, 0x75, 0x64, 0x65, 0x2f, 0x63
        /*0036*/ 	.byte	0x75, 0x74, 0x65, 0x2f, 0x70, 0x6f, 0x69, 0x6e, 0x74, 0x65, 0x72, 0x5f, 0x66, 0x6c, 0x61, 0x67
        /*0046*/ 	.byte	0x67, 0x65, 0x64, 0x2e, 0x68, 0x70, 0x70, 0x00
	.type		$str$26,@object
	.size		$str$26,($str$25 - $str$26)
$str$26:
        /*004e*/ 	.byte	0x2f, 0x74, 0x6d, 0x70, 0x2f, 0x63, 0x75, 0x74, 0x6c, 0x61, 0x73, 0x73, 0x5f, 0x73, 0x77, 0x65
        /*005e*/ 	.byte	0x65, 0x70, 0x5f, 0x73, 0x72, 0x63, 0x2f, 0x69, 0x6e, 0x63, 0x6c, 0x75, 0x64, 0x65, 0x2f, 0x63
        /*006e*/ 	.byte	0x75, 0x74, 0x65, 0x2f, 0x61, 0x74, 0x6f, 0x6d, 0x2f, 0x63, 0x6f, 0x70, 0x79, 0x5f, 0x74, 0x72
        /*007e*/ 	.byte	0x61, 0x69, 0x74, 0x73, 0x5f, 0x73, 0x6d, 0x31, 0x30, 0x30, 0x2e, 0x68, 0x70, 0x70, 0x00
	.type		$str$25,@object
	.size		$str$25,(__unnamed_1 - $str$25)
$str$25:
        /*008d*/ 	.byte	0x28, 0x28, 0x75, 0x69, 0x6e, 0x74, 0x33, 0x32, 0x5f, 0x74, 0x28, 0x74, 0x68, 0x72, 0x65, 0x61
        /*009d*/ 	.byte	0x64, 0x49, 0x64, 0x78, 0x2e, 0x78, 0x29, 0x20, 0x2f, 0x20, 0x33, 0x32, 0x29, 0x20, 0x25, 0x20
        /*00ad*/ 	.byte	0x34, 0x29, 0x20, 0x3d, 0x3d, 0x20, 0x28, 0x28, 0x28, 0x74, 0x6d, 0x65, 0x6d, 0x5f, 0x61, 0x64
        /*00bd*/ 	.byte	0x64, 0x72, 0x20, 0x3e, 0x3e, 0x20, 0x31, 0x36, 0x29, 0x20, 0x2f, 0x20, 0x33, 0x32, 0x29, 0x20
        /*00cd*/ 	.byte	0x25, 0x20, 0x34, 0x29, 0x00
	.type		__unnamed_1,@object
	.size		__unnamed_1,(__unnamed_2 - __unnamed_1)
__unnamed_1:
        /*00d2*/ 	.byte	0x61, 0x75, 0x74, 0x6f, 0x20, 0x63, 0x75, 0x74, 0x65, 0x3a, 0x3a, 0x61, 0x73, 0x5f, 0x70, 0x6f
        /* <DEDUP_REMOVED lines=24> */
        /*0262*/ 	.byte	0x5d, 0x00
	.type		__unnamed_2,@object
	.size		__unnamed_2,(.L_2 - __unnamed_2)
__unnamed_2:
        /* <DEDUP_REMOVED lines=42> */
        /*0504*/ 	.byte	0x43, 0x3c, 0x30, 0x3e, 0x3e, 0x3e, 0x3e, 0x5d, 0x00
.L_2:


//--------------------- .nv.shared._ZN7cutlass13device_kernelINS_4gemm6kernel13GemmUniversalIN4cute5tupleIJiiiiEEENS1_10collective13CollectiveMmaINS1_35MainloopSm100TmaUmmaWarpSpecializedILi34ELi2ELi4ENS5_IJNS4_1CILi1EEESB_SB_EEEEENS5_IJNSA_ILi128EEENSA_ILi64EEENSA_ILi32EEEEEEaNS5_IJSB_llEEEaSI_NS4_8TiledMMAINS4_8MMA_AtomIJNS4_15SM100_MMA_S8_SSIaaiLi128ELi64ELNS4_4UMMA5MajorE1ELSN_1ELNSM_8SaturateE0EEEEEENS4_6LayoutISC_NS5_IJNSA_ILi0EEESS_SS_EEEEENS5_IJNS4_10UnderscoreESV_SV_EEEEENS4_13SM90_TMA_LOADENS4_14ComposedLayoutINS4_7SwizzleILi3ELi4ELi3EEENS4_18smem_ptr_flag_bitsILi8EEENSR_INS5_IJSE_NSA_ILi8EEEEEENS5_IJSB_SE_EEEEEEEvNS4_8identityESY_NSZ_INS10_ILi2ELi4ELi3EEES13_NSR_INS5_IJSF_S14_EEENS5_IJSB_SF_EEEEEEEvS19_EENS_8epilogue10collective18CollectiveEpilogueINS1G_23Sm100TmaWarpSpecializedILi1ELi1ELi64ELb0ELb0EEEJSH_NS5_IJNSR_ISE_SB_EENSR_ISF_SB_EEEEEaNS5_IJlSB_lEEEaS1O_NS1G_6fusion15FusionCallbacksIS1K_NS1P_17LinearCombinationIaiaiLNS_15FloatRoundStyleE2EEESH_S1N_JEEENS4_5SM1004TMEM4LOAD26SM100_TMEM_LOAD_32dp32b64xESY_NSZ_IS1A_S13_NSR_INS5_IJS14_SF_EEENS5_IJSF_SB_EEEEEEENS4_39AutoVectorizingCopyWithAssumedAlignmentILi128EEENS4_14SM90_TMA_STOREES22_S24_S24_EEEvvEEEEvNT_6ParamsE --------------------------
	.section	.nv.shared._ZN7cutlass13device_kernelINS_4gemm6kernel13GemmUniversalIN4cute5tupleIJiiiiEEENS1_10collective13CollectiveMmaINS1_35MainloopSm100TmaUmmaWarpSpecializedILi34ELi2ELi4ENS5_IJNS4_1CILi1EEESB_SB_EEEEENS5_IJNSA_ILi128EEENSA_ILi64EEENSA_ILi32EEEEEEaNS5_IJSB_llEEEaSI_NS4_8TiledMMAINS4_8MMA_AtomIJNS4_15SM100_MMA_S8_SSIaaiLi128ELi64ELNS4_4UMMA5MajorE1ELSN_1ELNSM_8SaturateE0EEEEEENS4_6LayoutISC_NS5_IJNSA_ILi0EEESS_SS_EEEEENS5_IJNS4_10UnderscoreESV_SV_EEEEENS4_13SM90_TMA_LOADENS4_14ComposedLayoutINS4_7SwizzleILi3ELi4ELi3EEENS4_18smem_ptr_flag_bitsILi8EEENSR_INS5_IJSE_NSA_ILi8EEEEEENS5_IJSB_SE_EEEEEEEvNS4_8identityESY_NSZ_INS10_ILi2ELi4ELi3EEES13_NSR_INS5_IJSF_S14_EEENS5_IJSB_SF_EEEEEEEvS19_EENS_8epilogue10collective18CollectiveEpilogueINS1G_23Sm100TmaWarpSpecializedILi1ELi1ELi64ELb0ELb0EEEJSH_NS5_IJNSR_ISE_SB_EENSR_ISF_SB_EEEEEaNS5_IJlSB_lEEEaS1O_NS1G_6fusion15FusionCallbacksIS1K_NS1P_17LinearCombinationIaiaiLNS_15FloatRoundStyleE2EEESH_S1N_JEEENS4_5SM1004TMEM4LOAD26SM100_TMEM_LOAD_32dp32b64xESY_NSZ_IS1A_S13_NSR_INS5_IJS14_SF_EEENS5_IJSF_SB_EEEEEEENS4_39AutoVectorizingCopyWithAssumedAlignmentILi128EEENS4_14SM90_TMA_STOREES22_S24_S24_EEEvvEEEEvNT_6ParamsE,"aw",@nobits
	.sectionflags	@""
	.align	16
	.zero		1024


//--------------------- .nv.shared.reserved.0     --------------------------
	.section	.nv.shared.reserved.0,"aw",@nobits
	.weak		__nv_reservedSMEM_offset_0_alias
	.size		__nv_reservedSMEM_offset_0_alias, 0, 64
	.other		__nv_reservedSMEM_offset_0_alias,@"STO_CUDA_RESERVED_SHARED STV_DEFAULT"
__nv_reservedSMEM_offset_0_alias:
	.zero		0
.nv.shared.reserved.0:
	.zero		64
	.weak		__nv_reservedSMEM_tcgen05_partition
	.type		__nv_reservedSMEM_tcgen05_partition,@object
	.size		__nv_reservedSMEM_tcgen05_partition,(.L_0 - __nv_reservedSMEM_tcgen05_partition)
__nv_reservedSMEM_tcgen05_partition:
	.zero		32
.L_0:


//--------------------- .nv.global                --------------------------
	.section	.nv.global,"aw",@nobits
.nv.global:
	.type		_ZN40_INTERNAL_afca4d16_4_k_cu_47b903b3_323484cute1_E,@object
	.size		_ZN40_INTERNAL_afca4d16_4_k_cu_47b903b3_323484cute1_E,(_ZN40_INTERNAL_afca4d16_4_k_cu_47b903b3_323484cuda3std3__45__cpo6cbeginE - _ZN40_INTERNAL_afca4d16_4_k_cu_47b903b3_323484cute1_E)
_ZN40_INTERNAL_afca4d16_4_k_cu_47b903b3_323484cute1_E:
	.zero		1
	.type		_ZN40_INTERNAL_afca4d16_4_k_cu_47b903b3_323484cuda3std3__45__cpo6cbeginE,@object
	.size		_ZN40_INTERNAL_afca4d16_4_k_cu_47b903b3_323484cuda3std3__45__cpo6cbeginE,(_ZN40_INTERNAL_afca4d16_4_k_cu_47b903b3_323484cuda3std3__48in_placeE - _ZN40_INTERNAL_afca4d16_4_k_cu_47b903b3_323484cuda3std3__45__cpo6cbeginE)
_ZN40_INTERNAL_afca4d16_4_k_cu_47b903b3_323484cuda3std3__45__cpo6cbeginE:
	.zero		1
	.type		_ZN40_INTERNAL_afca4d16_4_k_cu_47b903b3_323484cuda3std3__48in_placeE,@object
	.size		_ZN40_INTERNAL_afca4d16_4_k_cu_47b903b3_323484cuda3std3__48in_placeE,(_ZN40_INTERNAL_afca4d16_4_k_cu_47b903b3_323484cuda3std6ranges3__45__cpo9iter_moveE - _ZN40_INTERNAL_afca4d16_4_k_cu_47b903b3_323484cuda3std3__48in_placeE)
_ZN40_INTERNAL_afca4d16_4_k_cu_47b903b3_323484cuda3std3__48in_placeE:
	.zero		1
	.type		_ZN40_INTERNAL_afca4d16_4_k_cu_47b903b3_323484cuda3std6ranges3__45__cpo9iter_moveE,@object
	.size		_ZN40_INTERNAL_afca4d16_4_k_cu_47b903b3_323484cuda3std6ranges3__45__cpo9iter_moveE,(_ZN40_INTERNAL_afca4d16_4_k_cu_47b903b3_323484cuda3std3__45__cpo5beginE - _ZN40_INTERNAL_afca4d16_4_k_cu_47b903b3_323484cuda3std6ranges3__45__cpo9iter_moveE)
_ZN40_INTERNAL_afca4d16_4_k_cu_47b903b3_323484cuda3std6ranges3__45__cpo9iter_moveE:
	.zero		1
	.type		_ZN40_INTERNAL_afca4d16_4_k_cu_47b903b3_323484cuda3std3__45__cpo5beginE,@object
	.size		_ZN40_INTERNAL_afca4d16_4_k_cu_47b903b3_323484cuda3std3__45__cpo5beginE,(_ZN40_INTERNAL_afca4d16_4_k_cu_47b903b3_323484cuda3std3__442_GLOBAL__N__afca4d16_4_k_cu_47b903b3_323486ignoreE - _ZN40_INTERNAL_afca4d16_4_k_cu_47b903b3_323484cuda3std3__45__cpo5beginE)
_ZN40_INTERNAL_afca4d16_4_k_cu_47b903b3_323484cuda3std3__45__cpo5beginE:
	.zero		1
	.type		_ZN40_INTERNAL_afca4d16_4_k_cu_47b903b3_323484cuda3std3__442_GLOBAL__N__afca4d16_4_k_cu_47b903b3_323486ignoreE,@object
	.size		_ZN40_INTERNAL_afca4d16_4_k_cu_47b903b3_323484cuda3std3__442_GLOBAL__N__afca4d16_4_k_cu_47b903b3_323486ignoreE,(_ZN40_INTERNAL_afca4d16_4_k_cu_47b903b3_323484cute7productE - _ZN40_INTERNAL_afca4d16_4_k_cu_47b903b3_323484cuda3std3__442_GLOBAL__N__afca4d16_4_k_cu_47b903b3_323486ignoreE)
_ZN40_INTERNAL_afca4d16_4_k_cu_47b903b3_323484cuda3std3__442_GLOBAL__N__afca4d16_4_k_cu_47b903b3_323486ignoreE:
	.zero		1
	.type		_ZN40_INTERNAL_afca4d16_4_k_cu_47b903b3_323484cute7productE,@object
	.size		_ZN40_INTERNAL_afca4d16_4_k_cu_47b903b3_323484cute7productE,(_ZN40_INTERNAL_afca4d16_4_k_cu_47b903b3_323484cuda3std3__45__cpo3endE - _ZN40_INTERNAL_afca4d16_4_k_cu_47b903b3_323484cute7productE)
_ZN40_INTERNAL_afca4d16_4_k_cu_47b903b3_323484cute7productE:
	.zero		1
	.type		_ZN40_INTERNAL_afca4d16_4_k_cu_47b903b3_323484cuda3std3__45__cpo3endE,@object
	.size		_ZN40_INTERNAL_afca4d16_4_k_cu_47b903b3_323484cuda3std3__45__cpo3endE,(_ZN40_INTERNAL_afca4d16_4_k_cu_47b903b3_323484cuda3std3__419piecewise_constructE - _ZN40_INTERNAL_afca4d16_4_k_cu_47b903b3_323484cuda3std3__45__cpo3endE)
_ZN40_INTERNAL_afca4d16_4_k_cu_47b903b3_323484cuda3std3__45__cpo3endE:
	.zero		1
	.type		_ZN40_INTERNAL_afca4d16_4_k_cu_47b903b3_323484cuda3std3__419piecewise_constructE,@object
	.size		_ZN40_INTERNAL_afca4d16_4_k_cu_47b903b3_323484cuda3std3__419piecewise_constructE,(_ZN40_INTERNAL_afca4d16_4_k_cu_47b903b3_323484cuda3std3__45__cpo4cendE - _ZN40_INTERNAL_afca4d16_4_k_cu_47b903b3_323484cuda3std3__419piecewise_constructE)
_ZN40_INTERNAL_afca4d16_4_k_cu_47b903b3_323484cuda3std3__419piecewise_constructE:
	.zero		1
	.type		_ZN40_INTERNAL_afca4d16_4_k_cu_47b903b3_323484cuda3std3__45__cpo4cendE,@object
	.size		_ZN40_INTERNAL_afca4d16_4_k_cu_47b903b3_323484cuda3std3__45__cpo4cendE,(_ZN40_INTERNAL_afca4d16_4_k_cu_47b903b3_323484cuda3std6ranges3__45__cpo4swapE - _ZN40_INTERNAL_afca4d16_4_k_cu_47b903b3_323484cuda3std3__45__cpo4cendE)
_ZN40_INTERNAL_afca4d16_4_k_cu_47b903b3_323484cuda3std3__45__cpo4cendE:
	.zero		1
	.type		_ZN40_INTERNAL_afca4d16_4_k_cu_47b903b3_323484cuda3std6ranges3__45__cpo4swapE,@object
	.size		_ZN40_INTERNAL_afca4d16_4_k_cu_47b903b3_323484cuda3std6ranges3__45__cpo4swapE,(.L_10 - _ZN40_INTERNAL_afca4d16_4_k_cu_47b903b3_323484cuda3std6ranges3__45__cpo4swapE)
_ZN40_INTERNAL_afca4d16_4_k_cu_47b903b3_323484cuda3std6ranges3__45__cpo4swapE:
	.zero		1
.L_10:


//--------------------- .nv.constant0._ZN7cutlass13device_kernelINS_4gemm6kernel13GemmUniversalIN4cute5tupleIJiiiiEEENS1_10collective13CollectiveMmaINS1_35MainloopSm100TmaUmmaWarpSpecializedILi34ELi2ELi4ENS5_IJNS4_1CILi1EEESB_SB_EEEEENS5_IJNSA_ILi128EEENSA_ILi64EEENSA_ILi32EEEEEEaNS5_IJSB_llEEEaSI_NS4_8TiledMMAINS4_8MMA_AtomIJNS4_15SM100_MMA_S8_SSIaaiLi128ELi64ELNS4_4UMMA5MajorE1ELSN_1ELNSM_8SaturateE0EEEEEENS4_6LayoutISC_NS5_IJNSA_ILi0EEESS_SS_EEEEENS5_IJNS4_10UnderscoreESV_SV_EEEEENS4_13SM90_TMA_LOADENS4_14ComposedLayoutINS4_7SwizzleILi3ELi4ELi3EEENS4_18smem_ptr_flag_bitsILi8EEENSR_INS5_IJSE_NSA_ILi8EEEEEENS5_IJSB_SE_EEEEEEEvNS4_8identityESY_NSZ_INS10_ILi2ELi4ELi3EEES13_NSR_INS5_IJSF_S14_EEENS5_IJSB_SF_EEEEEEEvS19_EENS_8epilogue10collective18CollectiveEpilogueINS1G_23Sm100TmaWarpSpecializedILi1ELi1ELi64ELb0ELb0EEEJSH_NS5_IJNSR_ISE_SB_EENSR_ISF_SB_EEEEEaNS5_IJlSB_lEEEaS1O_NS1G_6fusion15FusionCallbacksIS1K_NS1P_17LinearCombinationIaiaiLNS_15FloatRoundStyleE2EEESH_S1N_JEEENS4_5SM1004TMEM4LOAD26SM100_TMEM_LOAD_32dp32b64xESY_NSZ_IS1A_S13_NSR_INS5_IJS14_SF_EEENS5_IJSF_SB_EEEEEEENS4_39AutoVectorizingCopyWithAssumedAlignmentILi128EEENS4_14SM90_TMA_STOREES22_S24_S24_EEEvvEEEEvNT_6ParamsE --------------------------
	.section	.nv.constant0._ZN7cutlass13device_kernelINS_4gemm6kernel13GemmUniversalIN4cute5tupleIJiiiiEEENS1_10collective13CollectiveMmaINS1_35MainloopSm100TmaUmmaWarpSpecializedILi34ELi2ELi4ENS5_IJNS4_1CILi1EEESB_SB_EEEEENS5_IJNSA_ILi128EEENSA_ILi64EEENSA_ILi32EEEEEEaNS5_IJSB_llEEEaSI_NS4_8TiledMMAINS4_8MMA_AtomIJNS4_15SM100_MMA_S8_SSIaaiLi128ELi64ELNS4_4UMMA5MajorE1ELSN_1ELNSM_8SaturateE0EEEEEENS4_6LayoutISC_NS5_IJNSA_ILi0EEESS_SS_EEEEENS5_IJNS4_10UnderscoreESV_SV_EEEEENS4_13SM90_TMA_LOADENS4_14ComposedLayoutINS4_7SwizzleILi3ELi4ELi3EEENS4_18smem_ptr_flag_bitsILi8EEENSR_INS5_IJSE_NSA_ILi8EEEEEENS5_IJSB_SE_EEEEEEEvNS4_8identityESY_NSZ_INS10_ILi2ELi4ELi3EEES13_NSR_INS5_IJSF_S14_EEENS5_IJSB_SF_EEEEEEEvS19_EENS_8epilogue10collective18CollectiveEpilogueINS1G_23Sm100TmaWarpSpecializedILi1ELi1ELi64ELb0ELb0EEEJSH_NS5_IJNSR_ISE_SB_EENSR_ISF_SB_EEEEEaNS5_IJlSB_lEEEaS1O_NS1G_6fusion15FusionCallbacksIS1K_NS1P_17LinearCombinationIaiaiLNS_15FloatRoundStyleE2EEESH_S1N_JEEENS4_5SM1004TMEM4LOAD26SM100_TMEM_LOAD_32dp32b64xESY_NSZ_IS1A_S13_NSR_INS5_IJS14_SF_EEENS5_IJSF_SB_EEEEEEENS4_39AutoVectorizingCopyWithAssumedAlignmentILi128EEENS4_14SM90_TMA_STOREES22_S24_S24_EEEvvEEEEvNT_6ParamsE,"a",@progbits
	.sectionflags	@""
	.align	4
.nv.constant0._ZN7cutlass13device_kernelINS_4gemm6kernel13GemmUniversalIN4cute5tupleIJiiiiEEENS1_10collective13CollectiveMmaINS1_35MainloopSm100TmaUmmaWarpSpecializedILi34ELi2ELi4ENS5_IJNS4_1CILi1EEESB_SB_EEEEENS5_IJNSA_ILi128EEENSA_ILi64EEENSA_ILi32EEEEEEaNS5_IJSB_llEEEaSI_NS4_8TiledMMAINS4_8MMA_AtomIJNS4_15SM100_MMA_S8_SSIaaiLi128ELi64ELNS4_4UMMA5MajorE1ELSN_1ELNSM_8SaturateE0EEEEEENS4_6LayoutISC_NS5_IJNSA_ILi0EEESS_SS_EEEEENS5_IJNS4_10UnderscoreESV_SV_EEEEENS4_13SM90_TMA_LOADENS4_14ComposedLayoutINS4_7SwizzleILi3ELi4ELi3EEENS4_18smem_ptr_flag_bitsILi8EEENSR_INS5_IJSE_NSA_ILi8EEEEEENS5_IJSB_SE_EEEEEEEvNS4_8identityESY_NSZ_INS10_ILi2ELi4ELi3EEES13_NSR_INS5_IJSF_S14_EEENS5_IJSB_SF_EEEEEEEvS19_EENS_8epilogue10collective18CollectiveEpilogueINS1G_23Sm100TmaWarpSpecializedILi1ELi1ELi64ELb0ELb0EEEJSH_NS5_IJNSR_ISE_SB_EENSR_ISF_SB_EEEEEaNS5_IJlSB_lEEEaS1O_NS1G_6fusion15FusionCallbacksIS1K_NS1P_17LinearCombinationIaiaiLNS_15FloatRoundStyleE2EEESH_S1N_JEEENS4_5SM1004TMEM4LOAD26SM100_TMEM_LOAD_32dp32b64xESY_NSZ_IS1A_S13_NSR_INS5_IJS14_SF_EEENS5_IJSF_SB_EEEEEEENS4_39AutoVectorizingCopyWithAssumedAlignmentILi128EEENS4_14SM90_TMA_STOREES22_S24_S24_EEEvvEEEEvNT_6ParamsE:
	.zero		2944


//--------------------- SYMBOLS --------------------------

	.type		.nv.reservedSmem.offset0,@object
	.size		.nv.reservedSmem.offset0,0x4
	.type		.nv.reservedSmem.cap,@object
	.size		.nv.reservedSmem.cap,0x4
	.type		__assertfail,@function
